//
// Generated by NVIDIA NVVM Compiler
//
// Compiler Build ID: CL-36424714
// Cuda compilation tools, release 13.0, V13.0.88
// Based on NVVM 20.0.0
//

.version 9.0
.target sm_100
.address_size 64

	// .globl	_Z17printVectorKernelPfii
.extern .func  (.param .b32 func_retval0) vprintf
(
	.param .b64 vprintf_param_0,
	.param .b64 vprintf_param_1
)
;
.global .align 1 .b8 $str[4] = {37, 102, 9};
.global .align 1 .b8 $str$1[2] = {10};
.extern .shared .align 16 .b8 temp[];

.visible .entry _Z17printVectorKernelPfii(
	.param .u64 .ptr .align 1 _Z17printVectorKernelPfii_param_0,
	.param .u32 _Z17printVectorKernelPfii_param_1,
	.param .u32 _Z17printVectorKernelPfii_param_2
)
{
	.local .align 8 .b8 	__local_depot0[8];
	.reg .b64 	%SP;
	.reg .b64 	%SPL;
	.reg .pred 	%p<11>;
	.reg .b32 	%r<84>;
	.reg .b32 	%f<30>;
	.reg .b64 	%rd<32>;
	.reg .b64 	%fd<30>;

	mov.u64 	%SPL, __local_depot0;
	cvta.local.u64 	%SP, %SPL;
	ld.param.u64 	%rd9, [_Z17printVectorKernelPfii_param_0];
	ld.param.u32 	%r16, [_Z17printVectorKernelPfii_param_1];
	cvta.to.global.u64 	%rd1, %rd9;
	add.u64 	%rd10, %SP, 0;
	add.u64 	%rd2, %SPL, 0;
	mov.u32 	%r17, %tid.x;
	setp.ne.s32 	%p1, %r17, 0;
	@%p1 bra 	$L__BB0_15;
	setp.lt.s32 	%p2, %r16, 1;
	@%p2 bra 	$L__BB0_14;
	and.b32  	%r1, %r16, 15;
	setp.lt.u32 	%p3, %r16, 16;
	mov.b32 	%r81, 0;
	@%p3 bra 	$L__BB0_5;
	and.b32  	%r81, %r16, 2147483632;
	neg.s32 	%r79, %r81;
	add.s64 	%rd30, %rd1, 32;
	mov.u64 	%rd11, $str;
$L__BB0_4:
	.pragma "nounroll";
	ld.global.f32 	%f1, [%rd30+-32];
	cvt.f64.f32 	%fd1, %f1;
	st.local.f64 	[%rd2], %fd1;
	cvta.global.u64 	%rd12, %rd11;
	{ // callseq 0, 0
	.param .b64 param0;
	st.param.b64 	[param0], %rd12;
	.param .b64 param1;
	st.param.b64 	[param1], %rd10;
	.param .b32 retval0;
	call.uni (retval0), 
	vprintf, 
	(
	param0, 
	param1
	);
	ld.param.b32 	%r19, [retval0];
	} // callseq 0
	ld.global.f32 	%f2, [%rd30+-28];
	cvt.f64.f32 	%fd2, %f2;
	st.local.f64 	[%rd2], %fd2;
	{ // callseq 1, 0
	.param .b64 param0;
	st.param.b64 	[param0], %rd12;
	.param .b64 param1;
	st.param.b64 	[param1], %rd10;
	.param .b32 retval0;
	call.uni (retval0), 
	vprintf, 
	(
	param0, 
	param1
	);
	ld.param.b32 	%r21, [retval0];
	} // callseq 1
	ld.global.f32 	%f3, [%rd30+-24];
	cvt.f64.f32 	%fd3, %f3;
	st.local.f64 	[%rd2], %fd3;
	{ // callseq 2, 0
	.param .b64 param0;
	st.param.b64 	[param0], %rd12;
	.param .b64 param1;
	st.param.b64 	[param1], %rd10;
	.param .b32 retval0;
	call.uni (retval0), 
	vprintf, 
	(
	param0, 
	param1
	);
	ld.param.b32 	%r23, [retval0];
	} // callseq 2
	ld.global.f32 	%f4, [%rd30+-20];
	cvt.f64.f32 	%fd4, %f4;
	st.local.f64 	[%rd2], %fd4;
	{ // callseq 3, 0
	.param .b64 param0;
	st.param.b64 	[param0], %rd12;
	.param .b64 param1;
	st.param.b64 	[param1], %rd10;
	.param .b32 retval0;
	call.uni (retval0), 
	vprintf, 
	(
	param0, 
	param1
	);
	ld.param.b32 	%r25, [retval0];
	} // callseq 3
	ld.global.f32 	%f5, [%rd30+-16];
	cvt.f64.f32 	%fd5, %f5;
	st.local.f64 	[%rd2], %fd5;
	{ // callseq 4, 0
	.param .b64 param0;
	st.param.b64 	[param0], %rd12;
	.param .b64 param1;
	st.param.b64 	[param1], %rd10;
	.param .b32 retval0;
	call.uni (retval0), 
	vprintf, 
	(
	param0, 
	param1
	);
	ld.param.b32 	%r27, [retval0];
	} // callseq 4
	ld.global.f32 	%f6, [%rd30+-12];
	cvt.f64.f32 	%fd6, %f6;
	st.local.f64 	[%rd2], %fd6;
	{ // callseq 5, 0
	.param .b64 param0;
	st.param.b64 	[param0], %rd12;
	.param .b64 param1;
	st.param.b64 	[param1], %rd10;
	.param .b32 retval0;
	call.uni (retval0), 
	vprintf, 
	(
	param0, 
	param1
	);
	ld.param.b32 	%r29, [retval0];
	} // callseq 5
	ld.global.f32 	%f7, [%rd30+-8];
	cvt.f64.f32 	%fd7, %f7;
	st.local.f64 	[%rd2], %fd7;
	{ // callseq 6, 0
	.param .b64 param0;
	st.param.b64 	[param0], %rd12;
	.param .b64 param1;
	st.param.b64 	[param1], %rd10;
	.param .b32 retval0;
	call.uni (retval0), 
	vprintf, 
	(
	param0, 
	param1
	);
	ld.param.b32 	%r31, [retval0];
	} // callseq 6
	ld.global.f32 	%f8, [%rd30+-4];
	cvt.f64.f32 	%fd8, %f8;
	st.local.f64 	[%rd2], %fd8;
	{ // callseq 7, 0
	.param .b64 param0;
	st.param.b64 	[param0], %rd12;
	.param .b64 param1;
	st.param.b64 	[param1], %rd10;
	.param .b32 retval0;
	call.uni (retval0), 
	vprintf, 
	(
	param0, 
	param1
	);
	ld.param.b32 	%r33, [retval0];
	} // callseq 7
	ld.global.f32 	%f9, [%rd30];
	cvt.f64.f32 	%fd9, %f9;
	st.local.f64 	[%rd2], %fd9;
	{ // callseq 8, 0
	.param .b64 param0;
	st.param.b64 	[param0], %rd12;
	.param .b64 param1;
	st.param.b64 	[param1], %rd10;
	.param .b32 retval0;
	call.uni (retval0), 
	vprintf, 
	(
	param0, 
	param1
	);
	ld.param.b32 	%r35, [retval0];
	} // callseq 8
	ld.global.f32 	%f10, [%rd30+4];
	cvt.f64.f32 	%fd10, %f10;
	st.local.f64 	[%rd2], %fd10;
	{ // callseq 9, 0
	.param .b64 param0;
	st.param.b64 	[param0], %rd12;
	.param .b64 param1;
	st.param.b64 	[param1], %rd10;
	.param .b32 retval0;
	call.uni (retval0), 
	vprintf, 
	(
	param0, 
	param1
	);
	ld.param.b32 	%r37, [retval0];
	} // callseq 9
	ld.global.f32 	%f11, [%rd30+8];
	cvt.f64.f32 	%fd11, %f11;
	st.local.f64 	[%rd2], %fd11;
	{ // callseq 10, 0
	.param .b64 param0;
	st.param.b64 	[param0], %rd12;
	.param .b64 param1;
	st.param.b64 	[param1], %rd10;
	.param .b32 retval0;
	call.uni (retval0), 
	vprintf, 
	(
	param0, 
	param1
	);
	ld.param.b32 	%r39, [retval0];
	} // callseq 10
	ld.global.f32 	%f12, [%rd30+12];
	cvt.f64.f32 	%fd12, %f12;
	st.local.f64 	[%rd2], %fd12;
	{ // callseq 11, 0
	.param .b64 param0;
	st.param.b64 	[param0], %rd12;
	.param .b64 param1;
	st.param.b64 	[param1], %rd10;
	.param .b32 retval0;
	call.uni (retval0), 
	vprintf, 
	(
	param0, 
	param1
	);
	ld.param.b32 	%r41, [retval0];
	} // callseq 11
	ld.global.f32 	%f13, [%rd30+16];
	cvt.f64.f32 	%fd13, %f13;
	st.local.f64 	[%rd2], %fd13;
	{ // callseq 12, 0
	.param .b64 param0;
	st.param.b64 	[param0], %rd12;
	.param .b64 param1;
	st.param.b64 	[param1], %rd10;
	.param .b32 retval0;
	call.uni (retval0), 
	vprintf, 
	(
	param0, 
	param1
	);
	ld.param.b32 	%r43, [retval0];
	} // callseq 12
	ld.global.f32 	%f14, [%rd30+20];
	cvt.f64.f32 	%fd14, %f14;
	st.local.f64 	[%rd2], %fd14;
	{ // callseq 13, 0
	.param .b64 param0;
	st.param.b64 	[param0], %rd12;
	.param .b64 param1;
	st.param.b64 	[param1], %rd10;
	.param .b32 retval0;
	call.uni (retval0), 
	vprintf, 
	(
	param0, 
	param1
	);
	ld.param.b32 	%r45, [retval0];
	} // callseq 13
	ld.global.f32 	%f15, [%rd30+24];
	cvt.f64.f32 	%fd15, %f15;
	st.local.f64 	[%rd2], %fd15;
	{ // callseq 14, 0
	.param .b64 param0;
	st.param.b64 	[param0], %rd12;
	.param .b64 param1;
	st.param.b64 	[param1], %rd10;
	.param .b32 retval0;
	call.uni (retval0), 
	vprintf, 
	(
	param0, 
	param1
	);
	ld.param.b32 	%r47, [retval0];
	} // callseq 14
	ld.global.f32 	%f16, [%rd30+28];
	cvt.f64.f32 	%fd16, %f16;
	st.local.f64 	[%rd2], %fd16;
	{ // callseq 15, 0
	.param .b64 param0;
	st.param.b64 	[param0], %rd12;
	.param .b64 param1;
	st.param.b64 	[param1], %rd10;
	.param .b32 retval0;
	call.uni (retval0), 
	vprintf, 
	(
	param0, 
	param1
	);
	ld.param.b32 	%r49, [retval0];
	} // callseq 15
	add.s32 	%r79, %r79, 16;
	add.s64 	%rd30, %rd30, 64;
	setp.ne.s32 	%p4, %r79, 0;
	@%p4 bra 	$L__BB0_4;
$L__BB0_5:
	setp.eq.s32 	%p5, %r1, 0;
	@%p5 bra 	$L__BB0_14;
	and.b32  	%r7, %r16, 7;
	setp.lt.u32 	%p6, %r1, 8;
	@%p6 bra 	$L__BB0_8;
	mul.wide.u32 	%rd14, %r81, 4;
	add.s64 	%rd15, %rd1, %rd14;
	ld.global.f32 	%f17, [%rd15];
	cvt.f64.f32 	%fd17, %f17;
	st.local.f64 	[%rd2], %fd17;
	mov.u64 	%rd16, $str;
	cvta.global.u64 	%rd17, %rd16;
	add.u64 	%rd18, %SP, 0;
	{ // callseq 16, 0
	.param .b64 param0;
	st.param.b64 	[param0], %rd17;
	.param .b64 param1;
	st.param.b64 	[param1], %rd18;
	.param .b32 retval0;
	call.uni (retval0), 
	vprintf, 
	(
	param0, 
	param1
	);
	ld.param.b32 	%r51, [retval0];
	} // callseq 16
	ld.global.f32 	%f18, [%rd15+4];
	cvt.f64.f32 	%fd18, %f18;
	st.local.f64 	[%rd2], %fd18;
	{ // callseq 17, 0
	.param .b64 param0;
	st.param.b64 	[param0], %rd17;
	.param .b64 param1;
	st.param.b64 	[param1], %rd18;
	.param .b32 retval0;
	call.uni (retval0), 
	vprintf, 
	(
	param0, 
	param1
	);
	ld.param.b32 	%r53, [retval0];
	} // callseq 17
	ld.global.f32 	%f19, [%rd15+8];
	cvt.f64.f32 	%fd19, %f19;
	st.local.f64 	[%rd2], %fd19;
	{ // callseq 18, 0
	.param .b64 param0;
	st.param.b64 	[param0], %rd17;
	.param .b64 param1;
	st.param.b64 	[param1], %rd18;
	.param .b32 retval0;
	call.uni (retval0), 
	vprintf, 
	(
	param0, 
	param1
	);
	ld.param.b32 	%r55, [retval0];
	} // callseq 18
	ld.global.f32 	%f20, [%rd15+12];
	cvt.f64.f32 	%fd20, %f20;
	st.local.f64 	[%rd2], %fd20;
	{ // callseq 19, 0
	.param .b64 param0;
	st.param.b64 	[param0], %rd17;
	.param .b64 param1;
	st.param.b64 	[param1], %rd18;
	.param .b32 retval0;
	call.uni (retval0), 
	vprintf, 
	(
	param0, 
	param1
	);
	ld.param.b32 	%r57, [retval0];
	} // callseq 19
	ld.global.f32 	%f21, [%rd15+16];
	cvt.f64.f32 	%fd21, %f21;
	st.local.f64 	[%rd2], %fd21;
	{ // callseq 20, 0
	.param .b64 param0;
	st.param.b64 	[param0], %rd17;
	.param .b64 param1;
	st.param.b64 	[param1], %rd18;
	.param .b32 retval0;
	call.uni (retval0), 
	vprintf, 
	(
	param0, 
	param1
	);
	ld.param.b32 	%r59, [retval0];
	} // callseq 20
	ld.global.f32 	%f22, [%rd15+20];
	cvt.f64.f32 	%fd22, %f22;
	st.local.f64 	[%rd2], %fd22;
	{ // callseq 21, 0
	.param .b64 param0;
	st.param.b64 	[param0], %rd17;
	.param .b64 param1;
	st.param.b64 	[param1], %rd18;
	.param .b32 retval0;
	call.uni (retval0), 
	vprintf, 
	(
	param0, 
	param1
	);
	ld.param.b32 	%r61, [retval0];
	} // callseq 21
	ld.global.f32 	%f23, [%rd15+24];
	cvt.f64.f32 	%fd23, %f23;
	st.local.f64 	[%rd2], %fd23;
	{ // callseq 22, 0
	.param .b64 param0;
	st.param.b64 	[param0], %rd17;
	.param .b64 param1;
	st.param.b64 	[param1], %rd18;
	.param .b32 retval0;
	call.uni (retval0), 
	vprintf, 
	(
	param0, 
	param1
	);
	ld.param.b32 	%r63, [retval0];
	} // callseq 22
	ld.global.f32 	%f24, [%rd15+28];
	cvt.f64.f32 	%fd24, %f24;
	st.local.f64 	[%rd2], %fd24;
	{ // callseq 23, 0
	.param .b64 param0;
	st.param.b64 	[param0], %rd17;
	.param .b64 param1;
	st.param.b64 	[param1], %rd18;
	.param .b32 retval0;
	call.uni (retval0), 
	vprintf, 
	(
	param0, 
	param1
	);
	ld.param.b32 	%r65, [retval0];
	} // callseq 23
	add.s32 	%r81, %r81, 8;
$L__BB0_8:
	setp.eq.s32 	%p7, %r7, 0;
	@%p7 bra 	$L__BB0_14;
	and.b32  	%r10, %r16, 3;
	setp.lt.u32 	%p8, %r7, 4;
	@%p8 bra 	$L__BB0_11;
	mul.wide.u32 	%rd19, %r81, 4;
	add.s64 	%rd20, %rd1, %rd19;
	ld.global.f32 	%f25, [%rd20];
	cvt.f64.f32 	%fd25, %f25;
	st.local.f64 	[%rd2], %fd25;
	mov.u64 	%rd21, $str;
	cvta.global.u64 	%rd22, %rd21;
	add.u64 	%rd23, %SP, 0;
	{ // callseq 24, 0
	.param .b64 param0;
	st.param.b64 	[param0], %rd22;
	.param .b64 param1;
	st.param.b64 	[param1], %rd23;
	.param .b32 retval0;
	call.uni (retval0), 
	vprintf, 
	(
	param0, 
	param1
	);
	ld.param.b32 	%r67, [retval0];
	} // callseq 24
	ld.global.f32 	%f26, [%rd20+4];
	cvt.f64.f32 	%fd26, %f26;
	st.local.f64 	[%rd2], %fd26;
	{ // callseq 25, 0
	.param .b64 param0;
	st.param.b64 	[param0], %rd22;
	.param .b64 param1;
	st.param.b64 	[param1], %rd23;
	.param .b32 retval0;
	call.uni (retval0), 
	vprintf, 
	(
	param0, 
	param1
	);
	ld.param.b32 	%r69, [retval0];
	} // callseq 25
	ld.global.f32 	%f27, [%rd20+8];
	cvt.f64.f32 	%fd27, %f27;
	st.local.f64 	[%rd2], %fd27;
	{ // callseq 26, 0
	.param .b64 param0;
	st.param.b64 	[param0], %rd22;
	.param .b64 param1;
	st.param.b64 	[param1], %rd23;
	.param .b32 retval0;
	call.uni (retval0), 
	vprintf, 
	(
	param0, 
	param1
	);
	ld.param.b32 	%r71, [retval0];
	} // callseq 26
	ld.global.f32 	%f28, [%rd20+12];
	cvt.f64.f32 	%fd28, %f28;
	st.local.f64 	[%rd2], %fd28;
	{ // callseq 27, 0
	.param .b64 param0;
	st.param.b64 	[param0], %rd22;
	.param .b64 param1;
	st.param.b64 	[param1], %rd23;
	.param .b32 retval0;
	call.uni (retval0), 
	vprintf, 
	(
	param0, 
	param1
	);
	ld.param.b32 	%r73, [retval0];
	} // callseq 27
	add.s32 	%r81, %r81, 4;
$L__BB0_11:
	setp.eq.s32 	%p9, %r10, 0;
	@%p9 bra 	$L__BB0_14;
	mul.wide.u32 	%rd24, %r81, 4;
	add.s64 	%rd31, %rd1, %rd24;
	neg.s32 	%r83, %r10;
	mov.u64 	%rd25, $str;
	add.u64 	%rd27, %SP, 0;
$L__BB0_13:
	.pragma "nounroll";
	ld.global.f32 	%f29, [%rd31];
	cvt.f64.f32 	%fd29, %f29;
	st.local.f64 	[%rd2], %fd29;
	cvta.global.u64 	%rd26, %rd25;
	{ // callseq 28, 0
	.param .b64 param0;
	st.param.b64 	[param0], %rd26;
	.param .b64 param1;
	st.param.b64 	[param1], %rd27;
	.param .b32 retval0;
	call.uni (retval0), 
	vprintf, 
	(
	param0, 
	param1
	);
	ld.param.b32 	%r75, [retval0];
	} // callseq 28
	add.s64 	%rd31, %rd31, 4;
	add.s32 	%r83, %r83, 1;
	setp.ne.s32 	%p10, %r83, 0;
	@%p10 bra 	$L__BB0_13;
$L__BB0_14:
	mov.u64 	%rd28, $str$1;
	cvta.global.u64 	%rd29, %rd28;
	{ // callseq 29, 0
	.param .b64 param0;
	st.param.b64 	[param0], %rd29;
	.param .b64 param1;
	st.param.b64 	[param1], 0;
	.param .b32 retval0;
	call.uni (retval0), 
	vprintf, 
	(
	param0, 
	param1
	);
	ld.param.b32 	%r77, [retval0];
	} // callseq 29
$L__BB0_15:
	ret;

}
	// .globl	_Z17printMatrixKernelPfii
.visible .entry _Z17printMatrixKernelPfii(
	.param .u64 .ptr .align 1 _Z17printMatrixKernelPfii_param_0,
	.param .u32 _Z17printMatrixKernelPfii_param_1,
	.param .u32 _Z17printMatrixKernelPfii_param_2
)
{
	.local .align 8 .b8 	__local_depot1[8];
	.reg .b64 	%SP;
	.reg .b64 	%SPL;
	.reg .pred 	%p<18>;
	.reg .b32 	%r<118>;
	.reg .b32 	%f<32>;
	.reg .b64 	%rd<59>;
	.reg .b64 	%fd<32>;

	mov.u64 	%SPL, __local_depot1;
	cvta.local.u64 	%SP, %SPL;
	ld.param.u64 	%rd7, [_Z17printMatrixKernelPfii_param_0];
	ld.param.u32 	%r22, [_Z17printMatrixKernelPfii_param_1];
	ld.param.u32 	%r23, [_Z17printMatrixKernelPfii_param_2];
	cvta.to.global.u64 	%rd1, %rd7;
	mov.u32 	%r24, %tid.x;
	setp.ne.s32 	%p1, %r24, 0;
	@%p1 bra 	$L__BB1_25;
	setp.lt.s32 	%p2, %r22, 1;
	@%p2 bra 	$L__BB1_24;
	setp.lt.s32 	%p3, %r23, 1;
	@%p3 bra 	$L__BB1_18;
	and.b32  	%r1, %r23, 15;
	and.b32  	%r2, %r23, 7;
	and.b32  	%r3, %r23, 3;
	mov.b32 	%r111, 0;
	mov.u64 	%rd54, $str$1;
	add.u64 	%rd18, %SP, 0;
	mov.u64 	%rd41, $str;
$L__BB1_4:
	setp.lt.u32 	%p8, %r23, 16;
	mul.lo.s32 	%r5, %r111, %r23;
	mov.b32 	%r114, 0;
	@%p8 bra 	$L__BB1_7;
	and.b32  	%r39, %r23, 2147483632;
	neg.s32 	%r112, %r39;
	mul.wide.u32 	%rd12, %r5, 4;
	add.s64 	%rd13, %rd1, %rd12;
	add.s64 	%rd58, %rd13, 32;
$L__BB1_6:
	.pragma "nounroll";
	and.b32  	%r114, %r23, 2147483632;
	ld.global.f32 	%f1, [%rd58+-32];
	cvt.f64.f32 	%fd1, %f1;
	add.u64 	%rd14, %SP, 0;
	add.u64 	%rd15, %SPL, 0;
	st.local.f64 	[%rd15], %fd1;
	mov.u64 	%rd16, $str;
	cvta.global.u64 	%rd17, %rd16;
	{ // callseq 35, 0
	.param .b64 param0;
	st.param.b64 	[param0], %rd17;
	.param .b64 param1;
	st.param.b64 	[param1], %rd14;
	.param .b32 retval0;
	call.uni (retval0), 
	vprintf, 
	(
	param0, 
	param1
	);
	ld.param.b32 	%r40, [retval0];
	} // callseq 35
	ld.global.f32 	%f2, [%rd58+-28];
	cvt.f64.f32 	%fd2, %f2;
	st.local.f64 	[%rd15], %fd2;
	{ // callseq 36, 0
	.param .b64 param0;
	st.param.b64 	[param0], %rd17;
	.param .b64 param1;
	st.param.b64 	[param1], %rd14;
	.param .b32 retval0;
	call.uni (retval0), 
	vprintf, 
	(
	param0, 
	param1
	);
	ld.param.b32 	%r42, [retval0];
	} // callseq 36
	ld.global.f32 	%f3, [%rd58+-24];
	cvt.f64.f32 	%fd3, %f3;
	st.local.f64 	[%rd15], %fd3;
	{ // callseq 37, 0
	.param .b64 param0;
	st.param.b64 	[param0], %rd17;
	.param .b64 param1;
	st.param.b64 	[param1], %rd14;
	.param .b32 retval0;
	call.uni (retval0), 
	vprintf, 
	(
	param0, 
	param1
	);
	ld.param.b32 	%r44, [retval0];
	} // callseq 37
	ld.global.f32 	%f4, [%rd58+-20];
	cvt.f64.f32 	%fd4, %f4;
	st.local.f64 	[%rd15], %fd4;
	{ // callseq 38, 0
	.param .b64 param0;
	st.param.b64 	[param0], %rd17;
	.param .b64 param1;
	st.param.b64 	[param1], %rd14;
	.param .b32 retval0;
	call.uni (retval0), 
	vprintf, 
	(
	param0, 
	param1
	);
	ld.param.b32 	%r46, [retval0];
	} // callseq 38
	ld.global.f32 	%f5, [%rd58+-16];
	cvt.f64.f32 	%fd5, %f5;
	st.local.f64 	[%rd15], %fd5;
	{ // callseq 39, 0
	.param .b64 param0;
	st.param.b64 	[param0], %rd17;
	.param .b64 param1;
	st.param.b64 	[param1], %rd14;
	.param .b32 retval0;
	call.uni (retval0), 
	vprintf, 
	(
	param0, 
	param1
	);
	ld.param.b32 	%r48, [retval0];
	} // callseq 39
	ld.global.f32 	%f6, [%rd58+-12];
	cvt.f64.f32 	%fd6, %f6;
	st.local.f64 	[%rd15], %fd6;
	{ // callseq 40, 0
	.param .b64 param0;
	st.param.b64 	[param0], %rd17;
	.param .b64 param1;
	st.param.b64 	[param1], %rd14;
	.param .b32 retval0;
	call.uni (retval0), 
	vprintf, 
	(
	param0, 
	param1
	);
	ld.param.b32 	%r50, [retval0];
	} // callseq 40
	ld.global.f32 	%f7, [%rd58+-8];
	cvt.f64.f32 	%fd7, %f7;
	st.local.f64 	[%rd15], %fd7;
	{ // callseq 41, 0
	.param .b64 param0;
	st.param.b64 	[param0], %rd17;
	.param .b64 param1;
	st.param.b64 	[param1], %rd14;
	.param .b32 retval0;
	call.uni (retval0), 
	vprintf, 
	(
	param0, 
	param1
	);
	ld.param.b32 	%r52, [retval0];
	} // callseq 41
	ld.global.f32 	%f8, [%rd58+-4];
	cvt.f64.f32 	%fd8, %f8;
	st.local.f64 	[%rd15], %fd8;
	{ // callseq 42, 0
	.param .b64 param0;
	st.param.b64 	[param0], %rd17;
	.param .b64 param1;
	st.param.b64 	[param1], %rd14;
	.param .b32 retval0;
	call.uni (retval0), 
	vprintf, 
	(
	param0, 
	param1
	);
	ld.param.b32 	%r54, [retval0];
	} // callseq 42
	ld.global.f32 	%f9, [%rd58];
	cvt.f64.f32 	%fd9, %f9;
	st.local.f64 	[%rd15], %fd9;
	{ // callseq 43, 0
	.param .b64 param0;
	st.param.b64 	[param0], %rd17;
	.param .b64 param1;
	st.param.b64 	[param1], %rd14;
	.param .b32 retval0;
	call.uni (retval0), 
	vprintf, 
	(
	param0, 
	param1
	);
	ld.param.b32 	%r56, [retval0];
	} // callseq 43
	ld.global.f32 	%f10, [%rd58+4];
	cvt.f64.f32 	%fd10, %f10;
	st.local.f64 	[%rd15], %fd10;
	{ // callseq 44, 0
	.param .b64 param0;
	st.param.b64 	[param0], %rd17;
	.param .b64 param1;
	st.param.b64 	[param1], %rd14;
	.param .b32 retval0;
	call.uni (retval0), 
	vprintf, 
	(
	param0, 
	param1
	);
	ld.param.b32 	%r58, [retval0];
	} // callseq 44
	ld.global.f32 	%f11, [%rd58+8];
	cvt.f64.f32 	%fd11, %f11;
	st.local.f64 	[%rd15], %fd11;
	{ // callseq 45, 0
	.param .b64 param0;
	st.param.b64 	[param0], %rd17;
	.param .b64 param1;
	st.param.b64 	[param1], %rd14;
	.param .b32 retval0;
	call.uni (retval0), 
	vprintf, 
	(
	param0, 
	param1
	);
	ld.param.b32 	%r60, [retval0];
	} // callseq 45
	ld.global.f32 	%f12, [%rd58+12];
	cvt.f64.f32 	%fd12, %f12;
	st.local.f64 	[%rd15], %fd12;
	{ // callseq 46, 0
	.param .b64 param0;
	st.param.b64 	[param0], %rd17;
	.param .b64 param1;
	st.param.b64 	[param1], %rd14;
	.param .b32 retval0;
	call.uni (retval0), 
	vprintf, 
	(
	param0, 
	param1
	);
	ld.param.b32 	%r62, [retval0];
	} // callseq 46
	ld.global.f32 	%f13, [%rd58+16];
	cvt.f64.f32 	%fd13, %f13;
	st.local.f64 	[%rd15], %fd13;
	{ // callseq 47, 0
	.param .b64 param0;
	st.param.b64 	[param0], %rd17;
	.param .b64 param1;
	st.param.b64 	[param1], %rd14;
	.param .b32 retval0;
	call.uni (retval0), 
	vprintf, 
	(
	param0, 
	param1
	);
	ld.param.b32 	%r64, [retval0];
	} // callseq 47
	ld.global.f32 	%f14, [%rd58+20];
	cvt.f64.f32 	%fd14, %f14;
	st.local.f64 	[%rd15], %fd14;
	{ // callseq 48, 0
	.param .b64 param0;
	st.param.b64 	[param0], %rd17;
	.param .b64 param1;
	st.param.b64 	[param1], %rd14;
	.param .b32 retval0;
	call.uni (retval0), 
	vprintf, 
	(
	param0, 
	param1
	);
	ld.param.b32 	%r66, [retval0];
	} // callseq 48
	ld.global.f32 	%f15, [%rd58+24];
	cvt.f64.f32 	%fd15, %f15;
	st.local.f64 	[%rd15], %fd15;
	{ // callseq 49, 0
	.param .b64 param0;
	st.param.b64 	[param0], %rd17;
	.param .b64 param1;
	st.param.b64 	[param1], %rd14;
	.param .b32 retval0;
	call.uni (retval0), 
	vprintf, 
	(
	param0, 
	param1
	);
	ld.param.b32 	%r68, [retval0];
	} // callseq 49
	ld.global.f32 	%f16, [%rd58+28];
	cvt.f64.f32 	%fd16, %f16;
	st.local.f64 	[%rd15], %fd16;
	{ // callseq 50, 0
	.param .b64 param0;
	st.param.b64 	[param0], %rd17;
	.param .b64 param1;
	st.param.b64 	[param1], %rd14;
	.param .b32 retval0;
	call.uni (retval0), 
	vprintf, 
	(
	param0, 
	param1
	);
	ld.param.b32 	%r70, [retval0];
	} // callseq 50
	add.s32 	%r112, %r112, 16;
	add.s64 	%rd58, %rd58, 64;
	setp.eq.s32 	%p9, %r112, 0;
	@%p9 bra 	$L__BB1_7;
	bra.uni 	$L__BB1_6;
$L__BB1_7:
	setp.eq.s32 	%p10, %r1, 0;
	@%p10 bra 	$L__BB1_17;
	cvta.to.local.u64 	%rd5, %rd18;
	add.s32 	%r72, %r1, -1;
	setp.lt.u32 	%p11, %r72, 7;
	@%p11 bra 	$L__BB1_10;
	add.s32 	%r73, %r114, %r5;
	mul.wide.u32 	%rd19, %r73, 4;
	add.s64 	%rd20, %rd1, %rd19;
	ld.global.f32 	%f17, [%rd20];
	cvt.f64.f32 	%fd17, %f17;
	st.local.f64 	[%rd5], %fd17;
	cvta.global.u64 	%rd22, %rd41;
	{ // callseq 51, 0
	.param .b64 param0;
	st.param.b64 	[param0], %rd22;
	.param .b64 param1;
	st.param.b64 	[param1], %rd18;
	.param .b32 retval0;
	call.uni (retval0), 
	vprintf, 
	(
	param0, 
	param1
	);
	ld.param.b32 	%r74, [retval0];
	} // callseq 51
	cvt.u64.u32 	%rd24, %r5;
	cvt.u64.u32 	%rd25, %r114;
	add.s64 	%rd26, %rd25, %rd24;
	shl.b64 	%rd27, %rd26, 2;
	add.s64 	%rd28, %rd1, %rd27;
	ld.global.f32 	%f18, [%rd28+4];
	cvt.f64.f32 	%fd18, %f18;
	st.local.f64 	[%rd5], %fd18;
	{ // callseq 52, 0
	.param .b64 param0;
	st.param.b64 	[param0], %rd22;
	.param .b64 param1;
	st.param.b64 	[param1], %rd18;
	.param .b32 retval0;
	call.uni (retval0), 
	vprintf, 
	(
	param0, 
	param1
	);
	ld.param.b32 	%r76, [retval0];
	} // callseq 52
	ld.global.f32 	%f19, [%rd28+8];
	cvt.f64.f32 	%fd19, %f19;
	st.local.f64 	[%rd5], %fd19;
	{ // callseq 53, 0
	.param .b64 param0;
	st.param.b64 	[param0], %rd22;
	.param .b64 param1;
	st.param.b64 	[param1], %rd18;
	.param .b32 retval0;
	call.uni (retval0), 
	vprintf, 
	(
	param0, 
	param1
	);
	ld.param.b32 	%r78, [retval0];
	} // callseq 53
	ld.global.f32 	%f20, [%rd28+12];
	cvt.f64.f32 	%fd20, %f20;
	st.local.f64 	[%rd5], %fd20;
	{ // callseq 54, 0
	.param .b64 param0;
	st.param.b64 	[param0], %rd22;
	.param .b64 param1;
	st.param.b64 	[param1], %rd18;
	.param .b32 retval0;
	call.uni (retval0), 
	vprintf, 
	(
	param0, 
	param1
	);
	ld.param.b32 	%r80, [retval0];
	} // callseq 54
	ld.global.f32 	%f21, [%rd28+16];
	cvt.f64.f32 	%fd21, %f21;
	st.local.f64 	[%rd5], %fd21;
	{ // callseq 55, 0
	.param .b64 param0;
	st.param.b64 	[param0], %rd22;
	.param .b64 param1;
	st.param.b64 	[param1], %rd18;
	.param .b32 retval0;
	call.uni (retval0), 
	vprintf, 
	(
	param0, 
	param1
	);
	ld.param.b32 	%r82, [retval0];
	} // callseq 55
	ld.global.f32 	%f22, [%rd28+20];
	cvt.f64.f32 	%fd22, %f22;
	st.local.f64 	[%rd5], %fd22;
	{ // callseq 56, 0
	.param .b64 param0;
	st.param.b64 	[param0], %rd22;
	.param .b64 param1;
	st.param.b64 	[param1], %rd18;
	.param .b32 retval0;
	call.uni (retval0), 
	vprintf, 
	(
	param0, 
	param1
	);
	ld.param.b32 	%r84, [retval0];
	} // callseq 56
	ld.global.f32 	%f23, [%rd28+24];
	cvt.f64.f32 	%fd23, %f23;
	st.local.f64 	[%rd5], %fd23;
	{ // callseq 57, 0
	.param .b64 param0;
	st.param.b64 	[param0], %rd22;
	.param .b64 param1;
	st.param.b64 	[param1], %rd18;
	.param .b32 retval0;
	call.uni (retval0), 
	vprintf, 
	(
	param0, 
	param1
	);
	ld.param.b32 	%r86, [retval0];
	} // callseq 57
	ld.global.f32 	%f24, [%rd28+28];
	cvt.f64.f32 	%fd24, %f24;
	st.local.f64 	[%rd5], %fd24;
	{ // callseq 58, 0
	.param .b64 param0;
	st.param.b64 	[param0], %rd22;
	.param .b64 param1;
	st.param.b64 	[param1], %rd18;
	.param .b32 retval0;
	call.uni (retval0), 
	vprintf, 
	(
	param0, 
	param1
	);
	ld.param.b32 	%r88, [retval0];
	} // callseq 58
	add.s32 	%r114, %r114, 8;
$L__BB1_10:
	setp.eq.s32 	%p12, %r2, 0;
	@%p12 bra 	$L__BB1_17;
	add.s32 	%r90, %r2, -1;
	setp.lt.u32 	%p13, %r90, 3;
	@%p13 bra 	$L__BB1_13;
	add.s32 	%r91, %r114, %r5;
	mul.wide.u32 	%rd29, %r91, 4;
	add.s64 	%rd30, %rd1, %rd29;
	ld.global.f32 	%f25, [%rd30];
	cvt.f64.f32 	%fd25, %f25;
	st.local.f64 	[%rd5], %fd25;
	cvta.global.u64 	%rd32, %rd41;
	{ // callseq 59, 0
	.param .b64 param0;
	st.param.b64 	[param0], %rd32;
	.param .b64 param1;
	st.param.b64 	[param1], %rd18;
	.param .b32 retval0;
	call.uni (retval0), 
	vprintf, 
	(
	param0, 
	param1
	);
	ld.param.b32 	%r92, [retval0];
	} // callseq 59
	cvt.u64.u32 	%rd34, %r5;
	cvt.u64.u32 	%rd35, %r114;
	add.s64 	%rd36, %rd35, %rd34;
	shl.b64 	%rd37, %rd36, 2;
	add.s64 	%rd38, %rd1, %rd37;
	ld.global.f32 	%f26, [%rd38+4];
	cvt.f64.f32 	%fd26, %f26;
	st.local.f64 	[%rd5], %fd26;
	{ // callseq 60, 0
	.param .b64 param0;
	st.param.b64 	[param0], %rd32;
	.param .b64 param1;
	st.param.b64 	[param1], %rd18;
	.param .b32 retval0;
	call.uni (retval0), 
	vprintf, 
	(
	param0, 
	param1
	);
	ld.param.b32 	%r94, [retval0];
	} // callseq 60
	ld.global.f32 	%f27, [%rd38+8];
	cvt.f64.f32 	%fd27, %f27;
	st.local.f64 	[%rd5], %fd27;
	{ // callseq 61, 0
	.param .b64 param0;
	st.param.b64 	[param0], %rd32;
	.param .b64 param1;
	st.param.b64 	[param1], %rd18;
	.param .b32 retval0;
	call.uni (retval0), 
	vprintf, 
	(
	param0, 
	param1
	);
	ld.param.b32 	%r96, [retval0];
	} // callseq 61
	ld.global.f32 	%f28, [%rd38+12];
	cvt.f64.f32 	%fd28, %f28;
	st.local.f64 	[%rd5], %fd28;
	{ // callseq 62, 0
	.param .b64 param0;
	st.param.b64 	[param0], %rd32;
	.param .b64 param1;
	st.param.b64 	[param1], %rd18;
	.param .b32 retval0;
	call.uni (retval0), 
	vprintf, 
	(
	param0, 
	param1
	);
	ld.param.b32 	%r98, [retval0];
	} // callseq 62
	add.s32 	%r114, %r114, 4;
$L__BB1_13:
	setp.eq.s32 	%p14, %r3, 0;
	@%p14 bra 	$L__BB1_17;
	setp.eq.s32 	%p15, %r3, 1;
	add.s32 	%r100, %r114, %r5;
	mul.wide.u32 	%rd39, %r100, 4;
	add.s64 	%rd40, %rd1, %rd39;
	ld.global.f32 	%f29, [%rd40];
	cvt.f64.f32 	%fd29, %f29;
	st.local.f64 	[%rd5], %fd29;
	cvta.global.u64 	%rd42, %rd41;
	{ // callseq 63, 0
	.param .b64 param0;
	st.param.b64 	[param0], %rd42;
	.param .b64 param1;
	st.param.b64 	[param1], %rd18;
	.param .b32 retval0;
	call.uni (retval0), 
	vprintf, 
	(
	param0, 
	param1
	);
	ld.param.b32 	%r101, [retval0];
	} // callseq 63
	@%p15 bra 	$L__BB1_17;
	setp.eq.s32 	%p16, %r3, 2;
	cvt.u64.u32 	%rd44, %r5;
	cvt.u64.u32 	%rd45, %r114;
	add.s64 	%rd46, %rd45, %rd44;
	shl.b64 	%rd47, %rd46, 2;
	add.s64 	%rd6, %rd1, %rd47;
	ld.global.f32 	%f30, [%rd6+4];
	cvt.f64.f32 	%fd30, %f30;
	st.local.f64 	[%rd5], %fd30;
	cvta.global.u64 	%rd49, %rd41;
	{ // callseq 64, 0
	.param .b64 param0;
	st.param.b64 	[param0], %rd49;
	.param .b64 param1;
	st.param.b64 	[param1], %rd18;
	.param .b32 retval0;
	call.uni (retval0), 
	vprintf, 
	(
	param0, 
	param1
	);
	ld.param.b32 	%r103, [retval0];
	} // callseq 64
	@%p16 bra 	$L__BB1_17;
	ld.global.f32 	%f31, [%rd6+8];
	cvt.f64.f32 	%fd31, %f31;
	st.local.f64 	[%rd5], %fd31;
	cvta.global.u64 	%rd52, %rd41;
	{ // callseq 65, 0
	.param .b64 param0;
	st.param.b64 	[param0], %rd52;
	.param .b64 param1;
	st.param.b64 	[param1], %rd18;
	.param .b32 retval0;
	call.uni (retval0), 
	vprintf, 
	(
	param0, 
	param1
	);
	ld.param.b32 	%r105, [retval0];
	} // callseq 65
$L__BB1_17:
	cvta.global.u64 	%rd55, %rd54;
	{ // callseq 66, 0
	.param .b64 param0;
	st.param.b64 	[param0], %rd55;
	.param .b64 param1;
	st.param.b64 	[param1], 0;
	.param .b32 retval0;
	call.uni (retval0), 
	vprintf, 
	(
	param0, 
	param1
	);
	ld.param.b32 	%r107, [retval0];
	} // callseq 66
	add.s32 	%r111, %r111, 1;
	setp.eq.s32 	%p17, %r111, %r22;
	@%p17 bra 	$L__BB1_24;
	bra.uni 	$L__BB1_4;
$L__BB1_18:
	and.b32  	%r16, %r22, 3;
	setp.lt.u32 	%p4, %r22, 4;
	@%p4 bra 	$L__BB1_21;
	and.b32  	%r17, %r22, 2147483644;
	mov.b32 	%r116, 0;
	mov.u64 	%rd8, $str$1;
$L__BB1_20:
	cvta.global.u64 	%rd9, %rd8;
	{ // callseq 30, 0
	.param .b64 param0;
	st.param.b64 	[param0], %rd9;
	.param .b64 param1;
	st.param.b64 	[param1], 0;
	.param .b32 retval0;
	call.uni (retval0), 
	vprintf, 
	(
	param0, 
	param1
	);
	ld.param.b32 	%r26, [retval0];
	} // callseq 30
	{ // callseq 31, 0
	.param .b64 param0;
	st.param.b64 	[param0], %rd9;
	.param .b64 param1;
	st.param.b64 	[param1], 0;
	.param .b32 retval0;
	call.uni (retval0), 
	vprintf, 
	(
	param0, 
	param1
	);
	ld.param.b32 	%r28, [retval0];
	} // callseq 31
	{ // callseq 32, 0
	.param .b64 param0;
	st.param.b64 	[param0], %rd9;
	.param .b64 param1;
	st.param.b64 	[param1], 0;
	.param .b32 retval0;
	call.uni (retval0), 
	vprintf, 
	(
	param0, 
	param1
	);
	ld.param.b32 	%r30, [retval0];
	} // callseq 32
	{ // callseq 33, 0
	.param .b64 param0;
	st.param.b64 	[param0], %rd9;
	.param .b64 param1;
	st.param.b64 	[param1], 0;
	.param .b32 retval0;
	call.uni (retval0), 
	vprintf, 
	(
	param0, 
	param1
	);
	ld.param.b32 	%r32, [retval0];
	} // callseq 33
	add.s32 	%r116, %r116, 4;
	setp.ne.s32 	%p5, %r116, %r17;
	@%p5 bra 	$L__BB1_20;
$L__BB1_21:
	setp.eq.s32 	%p6, %r16, 0;
	@%p6 bra 	$L__BB1_24;
	mov.b32 	%r117, 0;
	mov.u64 	%rd10, $str$1;
$L__BB1_23:
	.pragma "nounroll";
	cvta.global.u64 	%rd11, %rd10;
	{ // callseq 34, 0
	.param .b64 param0;
	st.param.b64 	[param0], %rd11;
	.param .b64 param1;
	st.param.b64 	[param1], 0;
	.param .b32 retval0;
	call.uni (retval0), 
	vprintf, 
	(
	param0, 
	param1
	);
	ld.param.b32 	%r35, [retval0];
	} // callseq 34
	add.s32 	%r117, %r117, 1;
	setp.ne.s32 	%p7, %r117, %r16;
	@%p7 bra 	$L__BB1_23;
$L__BB1_24:
	mov.u64 	%rd56, $str$1;
	cvta.global.u64 	%rd57, %rd56;
	{ // callseq 67, 0
	.param .b64 param0;
	st.param.b64 	[param0], %rd57;
	.param .b64 param1;
	st.param.b64 	[param1], 0;
	.param .b32 retval0;
	call.uni (retval0), 
	vprintf, 
	(
	param0, 
	param1
	);
	ld.param.b32 	%r109, [retval0];
	} // callseq 67
$L__BB1_25:
	ret;

}
	// .globl	_Z15printMatTKernelPfii
.visible .entry _Z15printMatTKernelPfii(
	.param .u64 .ptr .align 1 _Z15printMatTKernelPfii_param_0,
	.param .u32 _Z15printMatTKernelPfii_param_1,
	.param .u32 _Z15printMatTKernelPfii_param_2
)
{
	.local .align 8 .b8 	__local_depot2[8];
	.reg .b64 	%SP;
	.reg .b64 	%SPL;
	.reg .pred 	%p<18>;
	.reg .b32 	%r<118>;
	.reg .b32 	%f<32>;
	.reg .b64 	%rd<59>;
	.reg .b64 	%fd<32>;

	mov.u64 	%SPL, __local_depot2;
	cvta.local.u64 	%SP, %SPL;
	ld.param.u64 	%rd7, [_Z15printMatTKernelPfii_param_0];
	ld.param.u32 	%r22, [_Z15printMatTKernelPfii_param_1];
	ld.param.u32 	%r23, [_Z15printMatTKernelPfii_param_2];
	cvta.to.global.u64 	%rd1, %rd7;
	mov.u32 	%r24, %tid.x;
	setp.ne.s32 	%p1, %r24, 0;
	@%p1 bra 	$L__BB2_25;
	setp.lt.s32 	%p2, %r23, 1;
	@%p2 bra 	$L__BB2_24;
	setp.lt.s32 	%p3, %r22, 1;
	@%p3 bra 	$L__BB2_18;
	and.b32  	%r1, %r22, 15;
	and.b32  	%r2, %r22, 7;
	and.b32  	%r3, %r22, 3;
	mov.b32 	%r111, 0;
	mov.u64 	%rd54, $str$1;
	add.u64 	%rd18, %SP, 0;
	mov.u64 	%rd41, $str;
$L__BB2_4:
	setp.lt.u32 	%p8, %r22, 16;
	mul.lo.s32 	%r5, %r111, %r22;
	mov.b32 	%r114, 0;
	@%p8 bra 	$L__BB2_7;
	and.b32  	%r39, %r22, 2147483632;
	neg.s32 	%r112, %r39;
	mul.wide.u32 	%rd12, %r5, 4;
	add.s64 	%rd13, %rd1, %rd12;
	add.s64 	%rd58, %rd13, 32;
$L__BB2_6:
	.pragma "nounroll";
	and.b32  	%r114, %r22, 2147483632;
	ld.global.f32 	%f1, [%rd58+-32];
	cvt.f64.f32 	%fd1, %f1;
	add.u64 	%rd14, %SP, 0;
	add.u64 	%rd15, %SPL, 0;
	st.local.f64 	[%rd15], %fd1;
	mov.u64 	%rd16, $str;
	cvta.global.u64 	%rd17, %rd16;
	{ // callseq 73, 0
	.param .b64 param0;
	st.param.b64 	[param0], %rd17;
	.param .b64 param1;
	st.param.b64 	[param1], %rd14;
	.param .b32 retval0;
	call.uni (retval0), 
	vprintf, 
	(
	param0, 
	param1
	);
	ld.param.b32 	%r40, [retval0];
	} // callseq 73
	ld.global.f32 	%f2, [%rd58+-28];
	cvt.f64.f32 	%fd2, %f2;
	st.local.f64 	[%rd15], %fd2;
	{ // callseq 74, 0
	.param .b64 param0;
	st.param.b64 	[param0], %rd17;
	.param .b64 param1;
	st.param.b64 	[param1], %rd14;
	.param .b32 retval0;
	call.uni (retval0), 
	vprintf, 
	(
	param0, 
	param1
	);
	ld.param.b32 	%r42, [retval0];
	} // callseq 74
	ld.global.f32 	%f3, [%rd58+-24];
	cvt.f64.f32 	%fd3, %f3;
	st.local.f64 	[%rd15], %fd3;
	{ // callseq 75, 0
	.param .b64 param0;
	st.param.b64 	[param0], %rd17;
	.param .b64 param1;
	st.param.b64 	[param1], %rd14;
	.param .b32 retval0;
	call.uni (retval0), 
	vprintf, 
	(
	param0, 
	param1
	);
	ld.param.b32 	%r44, [retval0];
	} // callseq 75
	ld.global.f32 	%f4, [%rd58+-20];
	cvt.f64.f32 	%fd4, %f4;
	st.local.f64 	[%rd15], %fd4;
	{ // callseq 76, 0
	.param .b64 param0;
	st.param.b64 	[param0], %rd17;
	.param .b64 param1;
	st.param.b64 	[param1], %rd14;
	.param .b32 retval0;
	call.uni (retval0), 
	vprintf, 
	(
	param0, 
	param1
	);
	ld.param.b32 	%r46, [retval0];
	} // callseq 76
	ld.global.f32 	%f5, [%rd58+-16];
	cvt.f64.f32 	%fd5, %f5;
	st.local.f64 	[%rd15], %fd5;
	{ // callseq 77, 0
	.param .b64 param0;
	st.param.b64 	[param0], %rd17;
	.param .b64 param1;
	st.param.b64 	[param1], %rd14;
	.param .b32 retval0;
	call.uni (retval0), 
	vprintf, 
	(
	param0, 
	param1
	);
	ld.param.b32 	%r48, [retval0];
	} // callseq 77
	ld.global.f32 	%f6, [%rd58+-12];
	cvt.f64.f32 	%fd6, %f6;
	st.local.f64 	[%rd15], %fd6;
	{ // callseq 78, 0
	.param .b64 param0;
	st.param.b64 	[param0], %rd17;
	.param .b64 param1;
	st.param.b64 	[param1], %rd14;
	.param .b32 retval0;
	call.uni (retval0), 
	vprintf, 
	(
	param0, 
	param1
	);
	ld.param.b32 	%r50, [retval0];
	} // callseq 78
	ld.global.f32 	%f7, [%rd58+-8];
	cvt.f64.f32 	%fd7, %f7;
	st.local.f64 	[%rd15], %fd7;
	{ // callseq 79, 0
	.param .b64 param0;
	st.param.b64 	[param0], %rd17;
	.param .b64 param1;
	st.param.b64 	[param1], %rd14;
	.param .b32 retval0;
	call.uni (retval0), 
	vprintf, 
	(
	param0, 
	param1
	);
	ld.param.b32 	%r52, [retval0];
	} // callseq 79
	ld.global.f32 	%f8, [%rd58+-4];
	cvt.f64.f32 	%fd8, %f8;
	st.local.f64 	[%rd15], %fd8;
	{ // callseq 80, 0
	.param .b64 param0;
	st.param.b64 	[param0], %rd17;
	.param .b64 param1;
	st.param.b64 	[param1], %rd14;
	.param .b32 retval0;
	call.uni (retval0), 
	vprintf, 
	(
	param0, 
	param1
	);
	ld.param.b32 	%r54, [retval0];
	} // callseq 80
	ld.global.f32 	%f9, [%rd58];
	cvt.f64.f32 	%fd9, %f9;
	st.local.f64 	[%rd15], %fd9;
	{ // callseq 81, 0
	.param .b64 param0;
	st.param.b64 	[param0], %rd17;
	.param .b64 param1;
	st.param.b64 	[param1], %rd14;
	.param .b32 retval0;
	call.uni (retval0), 
	vprintf, 
	(
	param0, 
	param1
	);
	ld.param.b32 	%r56, [retval0];
	} // callseq 81
	ld.global.f32 	%f10, [%rd58+4];
	cvt.f64.f32 	%fd10, %f10;
	st.local.f64 	[%rd15], %fd10;
	{ // callseq 82, 0
	.param .b64 param0;
	st.param.b64 	[param0], %rd17;
	.param .b64 param1;
	st.param.b64 	[param1], %rd14;
	.param .b32 retval0;
	call.uni (retval0), 
	vprintf, 
	(
	param0, 
	param1
	);
	ld.param.b32 	%r58, [retval0];
	} // callseq 82
	ld.global.f32 	%f11, [%rd58+8];
	cvt.f64.f32 	%fd11, %f11;
	st.local.f64 	[%rd15], %fd11;
	{ // callseq 83, 0
	.param .b64 param0;
	st.param.b64 	[param0], %rd17;
	.param .b64 param1;
	st.param.b64 	[param1], %rd14;
	.param .b32 retval0;
	call.uni (retval0), 
	vprintf, 
	(
	param0, 
	param1
	);
	ld.param.b32 	%r60, [retval0];
	} // callseq 83
	ld.global.f32 	%f12, [%rd58+12];
	cvt.f64.f32 	%fd12, %f12;
	st.local.f64 	[%rd15], %fd12;
	{ // callseq 84, 0
	.param .b64 param0;
	st.param.b64 	[param0], %rd17;
	.param .b64 param1;
	st.param.b64 	[param1], %rd14;
	.param .b32 retval0;
	call.uni (retval0), 
	vprintf, 
	(
	param0, 
	param1
	);
	ld.param.b32 	%r62, [retval0];
	} // callseq 84
	ld.global.f32 	%f13, [%rd58+16];
	cvt.f64.f32 	%fd13, %f13;
	st.local.f64 	[%rd15], %fd13;
	{ // callseq 85, 0
	.param .b64 param0;
	st.param.b64 	[param0], %rd17;
	.param .b64 param1;
	st.param.b64 	[param1], %rd14;
	.param .b32 retval0;
	call.uni (retval0), 
	vprintf, 
	(
	param0, 
	param1
	);
	ld.param.b32 	%r64, [retval0];
	} // callseq 85
	ld.global.f32 	%f14, [%rd58+20];
	cvt.f64.f32 	%fd14, %f14;
	st.local.f64 	[%rd15], %fd14;
	{ // callseq 86, 0
	.param .b64 param0;
	st.param.b64 	[param0], %rd17;
	.param .b64 param1;
	st.param.b64 	[param1], %rd14;
	.param .b32 retval0;
	call.uni (retval0), 
	vprintf, 
	(
	param0, 
	param1
	);
	ld.param.b32 	%r66, [retval0];
	} // callseq 86
	ld.global.f32 	%f15, [%rd58+24];
	cvt.f64.f32 	%fd15, %f15;
	st.local.f64 	[%rd15], %fd15;
	{ // callseq 87, 0
	.param .b64 param0;
	st.param.b64 	[param0], %rd17;
	.param .b64 param1;
	st.param.b64 	[param1], %rd14;
	.param .b32 retval0;
	call.uni (retval0), 
	vprintf, 
	(
	param0, 
	param1
	);
	ld.param.b32 	%r68, [retval0];
	} // callseq 87
	ld.global.f32 	%f16, [%rd58+28];
	cvt.f64.f32 	%fd16, %f16;
	st.local.f64 	[%rd15], %fd16;
	{ // callseq 88, 0
	.param .b64 param0;
	st.param.b64 	[param0], %rd17;
	.param .b64 param1;
	st.param.b64 	[param1], %rd14;
	.param .b32 retval0;
	call.uni (retval0), 
	vprintf, 
	(
	param0, 
	param1
	);
	ld.param.b32 	%r70, [retval0];
	} // callseq 88
	add.s32 	%r112, %r112, 16;
	add.s64 	%rd58, %rd58, 64;
	setp.eq.s32 	%p9, %r112, 0;
	@%p9 bra 	$L__BB2_7;
	bra.uni 	$L__BB2_6;
$L__BB2_7:
	setp.eq.s32 	%p10, %r1, 0;
	@%p10 bra 	$L__BB2_17;
	cvta.to.local.u64 	%rd5, %rd18;
	add.s32 	%r72, %r1, -1;
	setp.lt.u32 	%p11, %r72, 7;
	@%p11 bra 	$L__BB2_10;
	add.s32 	%r73, %r114, %r5;
	mul.wide.u32 	%rd19, %r73, 4;
	add.s64 	%rd20, %rd1, %rd19;
	ld.global.f32 	%f17, [%rd20];
	cvt.f64.f32 	%fd17, %f17;
	st.local.f64 	[%rd5], %fd17;
	cvta.global.u64 	%rd22, %rd41;
	{ // callseq 89, 0
	.param .b64 param0;
	st.param.b64 	[param0], %rd22;
	.param .b64 param1;
	st.param.b64 	[param1], %rd18;
	.param .b32 retval0;
	call.uni (retval0), 
	vprintf, 
	(
	param0, 
	param1
	);
	ld.param.b32 	%r74, [retval0];
	} // callseq 89
	cvt.u64.u32 	%rd24, %r5;
	cvt.u64.u32 	%rd25, %r114;
	add.s64 	%rd26, %rd25, %rd24;
	shl.b64 	%rd27, %rd26, 2;
	add.s64 	%rd28, %rd1, %rd27;
	ld.global.f32 	%f18, [%rd28+4];
	cvt.f64.f32 	%fd18, %f18;
	st.local.f64 	[%rd5], %fd18;
	{ // callseq 90, 0
	.param .b64 param0;
	st.param.b64 	[param0], %rd22;
	.param .b64 param1;
	st.param.b64 	[param1], %rd18;
	.param .b32 retval0;
	call.uni (retval0), 
	vprintf, 
	(
	param0, 
	param1
	);
	ld.param.b32 	%r76, [retval0];
	} // callseq 90
	ld.global.f32 	%f19, [%rd28+8];
	cvt.f64.f32 	%fd19, %f19;
	st.local.f64 	[%rd5], %fd19;
	{ // callseq 91, 0
	.param .b64 param0;
	st.param.b64 	[param0], %rd22;
	.param .b64 param1;
	st.param.b64 	[param1], %rd18;
	.param .b32 retval0;
	call.uni (retval0), 
	vprintf, 
	(
	param0, 
	param1
	);
	ld.param.b32 	%r78, [retval0];
	} // callseq 91
	ld.global.f32 	%f20, [%rd28+12];
	cvt.f64.f32 	%fd20, %f20;
	st.local.f64 	[%rd5], %fd20;
	{ // callseq 92, 0
	.param .b64 param0;
	st.param.b64 	[param0], %rd22;
	.param .b64 param1;
	st.param.b64 	[param1], %rd18;
	.param .b32 retval0;
	call.uni (retval0), 
	vprintf, 
	(
	param0, 
	param1
	);
	ld.param.b32 	%r80, [retval0];
	} // callseq 92
	ld.global.f32 	%f21, [%rd28+16];
	cvt.f64.f32 	%fd21, %f21;
	st.local.f64 	[%rd5], %fd21;
	{ // callseq 93, 0
	.param .b64 param0;
	st.param.b64 	[param0], %rd22;
	.param .b64 param1;
	st.param.b64 	[param1], %rd18;
	.param .b32 retval0;
	call.uni (retval0), 
	vprintf, 
	(
	param0, 
	param1
	);
	ld.param.b32 	%r82, [retval0];
	} // callseq 93
	ld.global.f32 	%f22, [%rd28+20];
	cvt.f64.f32 	%fd22, %f22;
	st.local.f64 	[%rd5], %fd22;
	{ // callseq 94, 0
	.param .b64 param0;
	st.param.b64 	[param0], %rd22;
	.param .b64 param1;
	st.param.b64 	[param1], %rd18;
	.param .b32 retval0;
	call.uni (retval0), 
	vprintf, 
	(
	param0, 
	param1
	);
	ld.param.b32 	%r84, [retval0];
	} // callseq 94
	ld.global.f32 	%f23, [%rd28+24];
	cvt.f64.f32 	%fd23, %f23;
	st.local.f64 	[%rd5], %fd23;
	{ // callseq 95, 0
	.param .b64 param0;
	st.param.b64 	[param0], %rd22;
	.param .b64 param1;
	st.param.b64 	[param1], %rd18;
	.param .b32 retval0;
	call.uni (retval0), 
	vprintf, 
	(
	param0, 
	param1
	);
	ld.param.b32 	%r86, [retval0];
	} // callseq 95
	ld.global.f32 	%f24, [%rd28+28];
	cvt.f64.f32 	%fd24, %f24;
	st.local.f64 	[%rd5], %fd24;
	{ // callseq 96, 0
	.param .b64 param0;
	st.param.b64 	[param0], %rd22;
	.param .b64 param1;
	st.param.b64 	[param1], %rd18;
	.param .b32 retval0;
	call.uni (retval0), 
	vprintf, 
	(
	param0, 
	param1
	);
	ld.param.b32 	%r88, [retval0];
	} // callseq 96
	add.s32 	%r114, %r114, 8;
$L__BB2_10:
	setp.eq.s32 	%p12, %r2, 0;
	@%p12 bra 	$L__BB2_17;
	add.s32 	%r90, %r2, -1;
	setp.lt.u32 	%p13, %r90, 3;
	@%p13 bra 	$L__BB2_13;
	add.s32 	%r91, %r114, %r5;
	mul.wide.u32 	%rd29, %r91, 4;
	add.s64 	%rd30, %rd1, %rd29;
	ld.global.f32 	%f25, [%rd30];
	cvt.f64.f32 	%fd25, %f25;
	st.local.f64 	[%rd5], %fd25;
	cvta.global.u64 	%rd32, %rd41;
	{ // callseq 97, 0
	.param .b64 param0;
	st.param.b64 	[param0], %rd32;
	.param .b64 param1;
	st.param.b64 	[param1], %rd18;
	.param .b32 retval0;
	call.uni (retval0), 
	vprintf, 
	(
	param0, 
	param1
	);
	ld.param.b32 	%r92, [retval0];
	} // callseq 97
	cvt.u64.u32 	%rd34, %r5;
	cvt.u64.u32 	%rd35, %r114;
	add.s64 	%rd36, %rd35, %rd34;
	shl.b64 	%rd37, %rd36, 2;
	add.s64 	%rd38, %rd1, %rd37;
	ld.global.f32 	%f26, [%rd38+4];
	cvt.f64.f32 	%fd26, %f26;
	st.local.f64 	[%rd5], %fd26;
	{ // callseq 98, 0
	.param .b64 param0;
	st.param.b64 	[param0], %rd32;
	.param .b64 param1;
	st.param.b64 	[param1], %rd18;
	.param .b32 retval0;
	call.uni (retval0), 
	vprintf, 
	(
	param0, 
	param1
	);
	ld.param.b32 	%r94, [retval0];
	} // callseq 98
	ld.global.f32 	%f27, [%rd38+8];
	cvt.f64.f32 	%fd27, %f27;
	st.local.f64 	[%rd5], %fd27;
	{ // callseq 99, 0
	.param .b64 param0;
	st.param.b64 	[param0], %rd32;
	.param .b64 param1;
	st.param.b64 	[param1], %rd18;
	.param .b32 retval0;
	call.uni (retval0), 
	vprintf, 
	(
	param0, 
	param1
	);
	ld.param.b32 	%r96, [retval0];
	} // callseq 99
	ld.global.f32 	%f28, [%rd38+12];
	cvt.f64.f32 	%fd28, %f28;
	st.local.f64 	[%rd5], %fd28;
	{ // callseq 100, 0
	.param .b64 param0;
	st.param.b64 	[param0], %rd32;
	.param .b64 param1;
	st.param.b64 	[param1], %rd18;
	.param .b32 retval0;
	call.uni (retval0), 
	vprintf, 
	(
	param0, 
	param1
	);
	ld.param.b32 	%r98, [retval0];
	} // callseq 100
	add.s32 	%r114, %r114, 4;
$L__BB2_13:
	setp.eq.s32 	%p14, %r3, 0;
	@%p14 bra 	$L__BB2_17;
	setp.eq.s32 	%p15, %r3, 1;
	add.s32 	%r100, %r114, %r5;
	mul.wide.u32 	%rd39, %r100, 4;
	add.s64 	%rd40, %rd1, %rd39;
	ld.global.f32 	%f29, [%rd40];
	cvt.f64.f32 	%fd29, %f29;
	st.local.f64 	[%rd5], %fd29;
	cvta.global.u64 	%rd42, %rd41;
	{ // callseq 101, 0
	.param .b64 param0;
	st.param.b64 	[param0], %rd42;
	.param .b64 param1;
	st.param.b64 	[param1], %rd18;
	.param .b32 retval0;
	call.uni (retval0), 
	vprintf, 
	(
	param0, 
	param1
	);
	ld.param.b32 	%r101, [retval0];
	} // callseq 101
	@%p15 bra 	$L__BB2_17;
	setp.eq.s32 	%p16, %r3, 2;
	cvt.u64.u32 	%rd44, %r5;
	cvt.u64.u32 	%rd45, %r114;
	add.s64 	%rd46, %rd45, %rd44;
	shl.b64 	%rd47, %rd46, 2;
	add.s64 	%rd6, %rd1, %rd47;
	ld.global.f32 	%f30, [%rd6+4];
	cvt.f64.f32 	%fd30, %f30;
	st.local.f64 	[%rd5], %fd30;
	cvta.global.u64 	%rd49, %rd41;
	{ // callseq 102, 0
	.param .b64 param0;
	st.param.b64 	[param0], %rd49;
	.param .b64 param1;
	st.param.b64 	[param1], %rd18;
	.param .b32 retval0;
	call.uni (retval0), 
	vprintf, 
	(
	param0, 
	param1
	);
	ld.param.b32 	%r103, [retval0];
	} // callseq 102
	@%p16 bra 	$L__BB2_17;
	ld.global.f32 	%f31, [%rd6+8];
	cvt.f64.f32 	%fd31, %f31;
	st.local.f64 	[%rd5], %fd31;
	cvta.global.u64 	%rd52, %rd41;
	{ // callseq 103, 0
	.param .b64 param0;
	st.param.b64 	[param0], %rd52;
	.param .b64 param1;
	st.param.b64 	[param1], %rd18;
	.param .b32 retval0;
	call.uni (retval0), 
	vprintf, 
	(
	param0, 
	param1
	);
	ld.param.b32 	%r105, [retval0];
	} // callseq 103
$L__BB2_17:
	cvta.global.u64 	%rd55, %rd54;
	{ // callseq 104, 0
	.param .b64 param0;
	st.param.b64 	[param0], %rd55;
	.param .b64 param1;
	st.param.b64 	[param1], 0;
	.param .b32 retval0;
	call.uni (retval0), 
	vprintf, 
	(
	param0, 
	param1
	);
	ld.param.b32 	%r107, [retval0];
	} // callseq 104
	add.s32 	%r111, %r111, 1;
	setp.eq.s32 	%p17, %r111, %r23;
	@%p17 bra 	$L__BB2_24;
	bra.uni 	$L__BB2_4;
$L__BB2_18:
	and.b32  	%r16, %r23, 3;
	setp.lt.u32 	%p4, %r23, 4;
	@%p4 bra 	$L__BB2_21;
	and.b32  	%r17, %r23, 2147483644;
	mov.b32 	%r116, 0;
	mov.u64 	%rd8, $str$1;
$L__BB2_20:
	cvta.global.u64 	%rd9, %rd8;
	{ // callseq 68, 0
	.param .b64 param0;
	st.param.b64 	[param0], %rd9;
	.param .b64 param1;
	st.param.b64 	[param1], 0;
	.param .b32 retval0;
	call.uni (retval0), 
	vprintf, 
	(
	param0, 
	param1
	);
	ld.param.b32 	%r26, [retval0];
	} // callseq 68
	{ // callseq 69, 0
	.param .b64 param0;
	st.param.b64 	[param0], %rd9;
	.param .b64 param1;
	st.param.b64 	[param1], 0;
	.param .b32 retval0;
	call.uni (retval0), 
	vprintf, 
	(
	param0, 
	param1
	);
	ld.param.b32 	%r28, [retval0];
	} // callseq 69
	{ // callseq 70, 0
	.param .b64 param0;
	st.param.b64 	[param0], %rd9;
	.param .b64 param1;
	st.param.b64 	[param1], 0;
	.param .b32 retval0;
	call.uni (retval0), 
	vprintf, 
	(
	param0, 
	param1
	);
	ld.param.b32 	%r30, [retval0];
	} // callseq 70
	{ // callseq 71, 0
	.param .b64 param0;
	st.param.b64 	[param0], %rd9;
	.param .b64 param1;
	st.param.b64 	[param1], 0;
	.param .b32 retval0;
	call.uni (retval0), 
	vprintf, 
	(
	param0, 
	param1
	);
	ld.param.b32 	%r32, [retval0];
	} // callseq 71
	add.s32 	%r116, %r116, 4;
	setp.ne.s32 	%p5, %r116, %r17;
	@%p5 bra 	$L__BB2_20;
$L__BB2_21:
	setp.eq.s32 	%p6, %r16, 0;
	@%p6 bra 	$L__BB2_24;
	mov.b32 	%r117, 0;
	mov.u64 	%rd10, $str$1;
$L__BB2_23:
	.pragma "nounroll";
	cvta.global.u64 	%rd11, %rd10;
	{ // callseq 72, 0
	.param .b64 param0;
	st.param.b64 	[param0], %rd11;
	.param .b64 param1;
	st.param.b64 	[param1], 0;
	.param .b32 retval0;
	call.uni (retval0), 
	vprintf, 
	(
	param0, 
	param1
	);
	ld.param.b32 	%r35, [retval0];
	} // callseq 72
	add.s32 	%r117, %r117, 1;
	setp.ne.s32 	%p7, %r117, %r16;
	@%p7 bra 	$L__BB2_23;
$L__BB2_24:
	mov.u64 	%rd56, $str$1;
	cvta.global.u64 	%rd57, %rd56;
	{ // callseq 105, 0
	.param .b64 param0;
	st.param.b64 	[param0], %rd57;
	.param .b64 param1;
	st.param.b64 	[param1], 0;
	.param .b32 retval0;
	call.uni (retval0), 
	vprintf, 
	(
	param0, 
	param1
	);
	ld.param.b32 	%r109, [retval0];
	} // callseq 105
$L__BB2_25:
	ret;

}
	// .globl	_Z18printMatFlatKernelPfii
.visible .entry _Z18printMatFlatKernelPfii(
	.param .u64 .ptr .align 1 _Z18printMatFlatKernelPfii_param_0,
	.param .u32 _Z18printMatFlatKernelPfii_param_1,
	.param .u32 _Z18printMatFlatKernelPfii_param_2
)
{
	.local .align 8 .b8 	__local_depot3[8];
	.reg .b64 	%SP;
	.reg .b64 	%SPL;
	.reg .pred 	%p<11>;
	.reg .b32 	%r<86>;
	.reg .b32 	%f<30>;
	.reg .b64 	%rd<32>;
	.reg .b64 	%fd<30>;

	mov.u64 	%SPL, __local_depot3;
	cvta.local.u64 	%SP, %SPL;
	ld.param.u64 	%rd9, [_Z18printMatFlatKernelPfii_param_0];
	ld.param.u32 	%r17, [_Z18printMatFlatKernelPfii_param_1];
	ld.param.u32 	%r18, [_Z18printMatFlatKernelPfii_param_2];
	cvta.to.global.u64 	%rd1, %rd9;
	add.u64 	%rd10, %SP, 0;
	add.u64 	%rd2, %SPL, 0;
	mov.u32 	%r19, %tid.x;
	setp.ne.s32 	%p1, %r19, 0;
	@%p1 bra 	$L__BB3_15;
	mul.lo.s32 	%r1, %r18, %r17;
	setp.lt.s32 	%p2, %r1, 1;
	@%p2 bra 	$L__BB3_14;
	and.b32  	%r2, %r1, 15;
	setp.lt.u32 	%p3, %r1, 16;
	mov.b32 	%r83, 0;
	@%p3 bra 	$L__BB3_5;
	and.b32  	%r83, %r1, 2147483632;
	neg.s32 	%r81, %r83;
	add.s64 	%rd30, %rd1, 32;
	mov.u64 	%rd11, $str;
$L__BB3_4:
	.pragma "nounroll";
	ld.global.f32 	%f1, [%rd30+-32];
	cvt.f64.f32 	%fd1, %f1;
	st.local.f64 	[%rd2], %fd1;
	cvta.global.u64 	%rd12, %rd11;
	{ // callseq 106, 0
	.param .b64 param0;
	st.param.b64 	[param0], %rd12;
	.param .b64 param1;
	st.param.b64 	[param1], %rd10;
	.param .b32 retval0;
	call.uni (retval0), 
	vprintf, 
	(
	param0, 
	param1
	);
	ld.param.b32 	%r21, [retval0];
	} // callseq 106
	ld.global.f32 	%f2, [%rd30+-28];
	cvt.f64.f32 	%fd2, %f2;
	st.local.f64 	[%rd2], %fd2;
	{ // callseq 107, 0
	.param .b64 param0;
	st.param.b64 	[param0], %rd12;
	.param .b64 param1;
	st.param.b64 	[param1], %rd10;
	.param .b32 retval0;
	call.uni (retval0), 
	vprintf, 
	(
	param0, 
	param1
	);
	ld.param.b32 	%r23, [retval0];
	} // callseq 107
	ld.global.f32 	%f3, [%rd30+-24];
	cvt.f64.f32 	%fd3, %f3;
	st.local.f64 	[%rd2], %fd3;
	{ // callseq 108, 0
	.param .b64 param0;
	st.param.b64 	[param0], %rd12;
	.param .b64 param1;
	st.param.b64 	[param1], %rd10;
	.param .b32 retval0;
	call.uni (retval0), 
	vprintf, 
	(
	param0, 
	param1
	);
	ld.param.b32 	%r25, [retval0];
	} // callseq 108
	ld.global.f32 	%f4, [%rd30+-20];
	cvt.f64.f32 	%fd4, %f4;
	st.local.f64 	[%rd2], %fd4;
	{ // callseq 109, 0
	.param .b64 param0;
	st.param.b64 	[param0], %rd12;
	.param .b64 param1;
	st.param.b64 	[param1], %rd10;
	.param .b32 retval0;
	call.uni (retval0), 
	vprintf, 
	(
	param0, 
	param1
	);
	ld.param.b32 	%r27, [retval0];
	} // callseq 109
	ld.global.f32 	%f5, [%rd30+-16];
	cvt.f64.f32 	%fd5, %f5;
	st.local.f64 	[%rd2], %fd5;
	{ // callseq 110, 0
	.param .b64 param0;
	st.param.b64 	[param0], %rd12;
	.param .b64 param1;
	st.param.b64 	[param1], %rd10;
	.param .b32 retval0;
	call.uni (retval0), 
	vprintf, 
	(
	param0, 
	param1
	);
	ld.param.b32 	%r29, [retval0];
	} // callseq 110
	ld.global.f32 	%f6, [%rd30+-12];
	cvt.f64.f32 	%fd6, %f6;
	st.local.f64 	[%rd2], %fd6;
	{ // callseq 111, 0
	.param .b64 param0;
	st.param.b64 	[param0], %rd12;
	.param .b64 param1;
	st.param.b64 	[param1], %rd10;
	.param .b32 retval0;
	call.uni (retval0), 
	vprintf, 
	(
	param0, 
	param1
	);
	ld.param.b32 	%r31, [retval0];
	} // callseq 111
	ld.global.f32 	%f7, [%rd30+-8];
	cvt.f64.f32 	%fd7, %f7;
	st.local.f64 	[%rd2], %fd7;
	{ // callseq 112, 0
	.param .b64 param0;
	st.param.b64 	[param0], %rd12;
	.param .b64 param1;
	st.param.b64 	[param1], %rd10;
	.param .b32 retval0;
	call.uni (retval0), 
	vprintf, 
	(
	param0, 
	param1
	);
	ld.param.b32 	%r33, [retval0];
	} // callseq 112
	ld.global.f32 	%f8, [%rd30+-4];
	cvt.f64.f32 	%fd8, %f8;
	st.local.f64 	[%rd2], %fd8;
	{ // callseq 113, 0
	.param .b64 param0;
	st.param.b64 	[param0], %rd12;
	.param .b64 param1;
	st.param.b64 	[param1], %rd10;
	.param .b32 retval0;
	call.uni (retval0), 
	vprintf, 
	(
	param0, 
	param1
	);
	ld.param.b32 	%r35, [retval0];
	} // callseq 113
	ld.global.f32 	%f9, [%rd30];
	cvt.f64.f32 	%fd9, %f9;
	st.local.f64 	[%rd2], %fd9;
	{ // callseq 114, 0
	.param .b64 param0;
	st.param.b64 	[param0], %rd12;
	.param .b64 param1;
	st.param.b64 	[param1], %rd10;
	.param .b32 retval0;
	call.uni (retval0), 
	vprintf, 
	(
	param0, 
	param1
	);
	ld.param.b32 	%r37, [retval0];
	} // callseq 114
	ld.global.f32 	%f10, [%rd30+4];
	cvt.f64.f32 	%fd10, %f10;
	st.local.f64 	[%rd2], %fd10;
	{ // callseq 115, 0
	.param .b64 param0;
	st.param.b64 	[param0], %rd12;
	.param .b64 param1;
	st.param.b64 	[param1], %rd10;
	.param .b32 retval0;
	call.uni (retval0), 
	vprintf, 
	(
	param0, 
	param1
	);
	ld.param.b32 	%r39, [retval0];
	} // callseq 115
	ld.global.f32 	%f11, [%rd30+8];
	cvt.f64.f32 	%fd11, %f11;
	st.local.f64 	[%rd2], %fd11;
	{ // callseq 116, 0
	.param .b64 param0;
	st.param.b64 	[param0], %rd12;
	.param .b64 param1;
	st.param.b64 	[param1], %rd10;
	.param .b32 retval0;
	call.uni (retval0), 
	vprintf, 
	(
	param0, 
	param1
	);
	ld.param.b32 	%r41, [retval0];
	} // callseq 116
	ld.global.f32 	%f12, [%rd30+12];
	cvt.f64.f32 	%fd12, %f12;
	st.local.f64 	[%rd2], %fd12;
	{ // callseq 117, 0
	.param .b64 param0;
	st.param.b64 	[param0], %rd12;
	.param .b64 param1;
	st.param.b64 	[param1], %rd10;
	.param .b32 retval0;
	call.uni (retval0), 
	vprintf, 
	(
	param0, 
	param1
	);
	ld.param.b32 	%r43, [retval0];
	} // callseq 117
	ld.global.f32 	%f13, [%rd30+16];
	cvt.f64.f32 	%fd13, %f13;
	st.local.f64 	[%rd2], %fd13;
	{ // callseq 118, 0
	.param .b64 param0;
	st.param.b64 	[param0], %rd12;
	.param .b64 param1;
	st.param.b64 	[param1], %rd10;
	.param .b32 retval0;
	call.uni (retval0), 
	vprintf, 
	(
	param0, 
	param1
	);
	ld.param.b32 	%r45, [retval0];
	} // callseq 118
	ld.global.f32 	%f14, [%rd30+20];
	cvt.f64.f32 	%fd14, %f14;
	st.local.f64 	[%rd2], %fd14;
	{ // callseq 119, 0
	.param .b64 param0;
	st.param.b64 	[param0], %rd12;
	.param .b64 param1;
	st.param.b64 	[param1], %rd10;
	.param .b32 retval0;
	call.uni (retval0), 
	vprintf, 
	(
	param0, 
	param1
	);
	ld.param.b32 	%r47, [retval0];
	} // callseq 119
	ld.global.f32 	%f15, [%rd30+24];
	cvt.f64.f32 	%fd15, %f15;
	st.local.f64 	[%rd2], %fd15;
	{ // callseq 120, 0
	.param .b64 param0;
	st.param.b64 	[param0], %rd12;
	.param .b64 param1;
	st.param.b64 	[param1], %rd10;
	.param .b32 retval0;
	call.uni (retval0), 
	vprintf, 
	(
	param0, 
	param1
	);
	ld.param.b32 	%r49, [retval0];
	} // callseq 120
	ld.global.f32 	%f16, [%rd30+28];
	cvt.f64.f32 	%fd16, %f16;
	st.local.f64 	[%rd2], %fd16;
	{ // callseq 121, 0
	.param .b64 param0;
	st.param.b64 	[param0], %rd12;
	.param .b64 param1;
	st.param.b64 	[param1], %rd10;
	.param .b32 retval0;
	call.uni (retval0), 
	vprintf, 
	(
	param0, 
	param1
	);
	ld.param.b32 	%r51, [retval0];
	} // callseq 121
	add.s32 	%r81, %r81, 16;
	add.s64 	%rd30, %rd30, 64;
	setp.ne.s32 	%p4, %r81, 0;
	@%p4 bra 	$L__BB3_4;
$L__BB3_5:
	setp.eq.s32 	%p5, %r2, 0;
	@%p5 bra 	$L__BB3_14;
	and.b32  	%r8, %r1, 7;
	setp.lt.u32 	%p6, %r2, 8;
	@%p6 bra 	$L__BB3_8;
	mul.wide.u32 	%rd14, %r83, 4;
	add.s64 	%rd15, %rd1, %rd14;
	ld.global.f32 	%f17, [%rd15];
	cvt.f64.f32 	%fd17, %f17;
	st.local.f64 	[%rd2], %fd17;
	mov.u64 	%rd16, $str;
	cvta.global.u64 	%rd17, %rd16;
	add.u64 	%rd18, %SP, 0;
	{ // callseq 122, 0
	.param .b64 param0;
	st.param.b64 	[param0], %rd17;
	.param .b64 param1;
	st.param.b64 	[param1], %rd18;
	.param .b32 retval0;
	call.uni (retval0), 
	vprintf, 
	(
	param0, 
	param1
	);
	ld.param.b32 	%r53, [retval0];
	} // callseq 122
	ld.global.f32 	%f18, [%rd15+4];
	cvt.f64.f32 	%fd18, %f18;
	st.local.f64 	[%rd2], %fd18;
	{ // callseq 123, 0
	.param .b64 param0;
	st.param.b64 	[param0], %rd17;
	.param .b64 param1;
	st.param.b64 	[param1], %rd18;
	.param .b32 retval0;
	call.uni (retval0), 
	vprintf, 
	(
	param0, 
	param1
	);
	ld.param.b32 	%r55, [retval0];
	} // callseq 123
	ld.global.f32 	%f19, [%rd15+8];
	cvt.f64.f32 	%fd19, %f19;
	st.local.f64 	[%rd2], %fd19;
	{ // callseq 124, 0
	.param .b64 param0;
	st.param.b64 	[param0], %rd17;
	.param .b64 param1;
	st.param.b64 	[param1], %rd18;
	.param .b32 retval0;
	call.uni (retval0), 
	vprintf, 
	(
	param0, 
	param1
	);
	ld.param.b32 	%r57, [retval0];
	} // callseq 124
	ld.global.f32 	%f20, [%rd15+12];
	cvt.f64.f32 	%fd20, %f20;
	st.local.f64 	[%rd2], %fd20;
	{ // callseq 125, 0
	.param .b64 param0;
	st.param.b64 	[param0], %rd17;
	.param .b64 param1;
	st.param.b64 	[param1], %rd18;
	.param .b32 retval0;
	call.uni (retval0), 
	vprintf, 
	(
	param0, 
	param1
	);
	ld.param.b32 	%r59, [retval0];
	} // callseq 125
	ld.global.f32 	%f21, [%rd15+16];
	cvt.f64.f32 	%fd21, %f21;
	st.local.f64 	[%rd2], %fd21;
	{ // callseq 126, 0
	.param .b64 param0;
	st.param.b64 	[param0], %rd17;
	.param .b64 param1;
	st.param.b64 	[param1], %rd18;
	.param .b32 retval0;
	call.uni (retval0), 
	vprintf, 
	(
	param0, 
	param1
	);
	ld.param.b32 	%r61, [retval0];
	} // callseq 126
	ld.global.f32 	%f22, [%rd15+20];
	cvt.f64.f32 	%fd22, %f22;
	st.local.f64 	[%rd2], %fd22;
	{ // callseq 127, 0
	.param .b64 param0;
	st.param.b64 	[param0], %rd17;
	.param .b64 param1;
	st.param.b64 	[param1], %rd18;
	.param .b32 retval0;
	call.uni (retval0), 
	vprintf, 
	(
	param0, 
	param1
	);
	ld.param.b32 	%r63, [retval0];
	} // callseq 127
	ld.global.f32 	%f23, [%rd15+24];
	cvt.f64.f32 	%fd23, %f23;
	st.local.f64 	[%rd2], %fd23;
	{ // callseq 128, 0
	.param .b64 param0;
	st.param.b64 	[param0], %rd17;
	.param .b64 param1;
	st.param.b64 	[param1], %rd18;
	.param .b32 retval0;
	call.uni (retval0), 
	vprintf, 
	(
	param0, 
	param1
	);
	ld.param.b32 	%r65, [retval0];
	} // callseq 128
	ld.global.f32 	%f24, [%rd15+28];
	cvt.f64.f32 	%fd24, %f24;
	st.local.f64 	[%rd2], %fd24;
	{ // callseq 129, 0
	.param .b64 param0;
	st.param.b64 	[param0], %rd17;
	.param .b64 param1;
	st.param.b64 	[param1], %rd18;
	.param .b32 retval0;
	call.uni (retval0), 
	vprintf, 
	(
	param0, 
	param1
	);
	ld.param.b32 	%r67, [retval0];
	} // callseq 129
	add.s32 	%r83, %r83, 8;
$L__BB3_8:
	setp.eq.s32 	%p7, %r8, 0;
	@%p7 bra 	$L__BB3_14;
	and.b32  	%r11, %r1, 3;
	setp.lt.u32 	%p8, %r8, 4;
	@%p8 bra 	$L__BB3_11;
	mul.wide.u32 	%rd19, %r83, 4;
	add.s64 	%rd20, %rd1, %rd19;
	ld.global.f32 	%f25, [%rd20];
	cvt.f64.f32 	%fd25, %f25;
	st.local.f64 	[%rd2], %fd25;
	mov.u64 	%rd21, $str;
	cvta.global.u64 	%rd22, %rd21;
	add.u64 	%rd23, %SP, 0;
	{ // callseq 130, 0
	.param .b64 param0;
	st.param.b64 	[param0], %rd22;
	.param .b64 param1;
	st.param.b64 	[param1], %rd23;
	.param .b32 retval0;
	call.uni (retval0), 
	vprintf, 
	(
	param0, 
	param1
	);
	ld.param.b32 	%r69, [retval0];
	} // callseq 130
	ld.global.f32 	%f26, [%rd20+4];
	cvt.f64.f32 	%fd26, %f26;
	st.local.f64 	[%rd2], %fd26;
	{ // callseq 131, 0
	.param .b64 param0;
	st.param.b64 	[param0], %rd22;
	.param .b64 param1;
	st.param.b64 	[param1], %rd23;
	.param .b32 retval0;
	call.uni (retval0), 
	vprintf, 
	(
	param0, 
	param1
	);
	ld.param.b32 	%r71, [retval0];
	} // callseq 131
	ld.global.f32 	%f27, [%rd20+8];
	cvt.f64.f32 	%fd27, %f27;
	st.local.f64 	[%rd2], %fd27;
	{ // callseq 132, 0
	.param .b64 param0;
	st.param.b64 	[param0], %rd22;
	.param .b64 param1;
	st.param.b64 	[param1], %rd23;
	.param .b32 retval0;
	call.uni (retval0), 
	vprintf, 
	(
	param0, 
	param1
	);
	ld.param.b32 	%r73, [retval0];
	} // callseq 132
	ld.global.f32 	%f28, [%rd20+12];
	cvt.f64.f32 	%fd28, %f28;
	st.local.f64 	[%rd2], %fd28;
	{ // callseq 133, 0
	.param .b64 param0;
	st.param.b64 	[param0], %rd22;
	.param .b64 param1;
	st.param.b64 	[param1], %rd23;
	.param .b32 retval0;
	call.uni (retval0), 
	vprintf, 
	(
	param0, 
	param1
	);
	ld.param.b32 	%r75, [retval0];
	} // callseq 133
	add.s32 	%r83, %r83, 4;
$L__BB3_11:
	setp.eq.s32 	%p9, %r11, 0;
	@%p9 bra 	$L__BB3_14;
	mul.wide.u32 	%rd24, %r83, 4;
	add.s64 	%rd31, %rd1, %rd24;
	neg.s32 	%r85, %r11;
	mov.u64 	%rd25, $str;
	add.u64 	%rd27, %SP, 0;
$L__BB3_13:
	.pragma "nounroll";
	ld.global.f32 	%f29, [%rd31];
	cvt.f64.f32 	%fd29, %f29;
	st.local.f64 	[%rd2], %fd29;
	cvta.global.u64 	%rd26, %rd25;
	{ // callseq 134, 0
	.param .b64 param0;
	st.param.b64 	[param0], %rd26;
	.param .b64 param1;
	st.param.b64 	[param1], %rd27;
	.param .b32 retval0;
	call.uni (retval0), 
	vprintf, 
	(
	param0, 
	param1
	);
	ld.param.b32 	%r77, [retval0];
	} // callseq 134
	add.s64 	%rd31, %rd31, 4;
	add.s32 	%r85, %r85, 1;
	setp.ne.s32 	%p10, %r85, 0;
	@%p10 bra 	$L__BB3_13;
$L__BB3_14:
	mov.u64 	%rd28, $str$1;
	cvta.global.u64 	%rd29, %rd28;
	{ // callseq 135, 0
	.param .b64 param0;
	st.param.b64 	[param0], %rd29;
	.param .b64 param1;
	st.param.b64 	[param1], 0;
	.param .b32 retval0;
	call.uni (retval0), 
	vprintf, 
	(
	param0, 
	param1
	);
	ld.param.b32 	%r79, [retval0];
	} // callseq 135
$L__BB3_15:
	ret;

}
	// .globl	_Z21matrixTransposeKernelPfS_bii
.visible .entry _Z21matrixTransposeKernelPfS_bii(
	.param .u64 .ptr .align 1 _Z21matrixTransposeKernelPfS_bii_param_0,
	.param .u64 .ptr .align 1 _Z21matrixTransposeKernelPfS_bii_param_1,
	.param .u8 _Z21matrixTransposeKernelPfS_bii_param_2,
	.param .u32 _Z21matrixTransposeKernelPfS_bii_param_3,
	.param .u32 _Z21matrixTransposeKernelPfS_bii_param_4
)
{
	.reg .pred 	%p<21>;
	.reg .b16 	%rs<2>;
	.reg .b32 	%r<112>;
	.reg .b32 	%f<31>;
	.reg .b64 	%rd<109>;

	ld.param.u64 	%rd9, [_Z21matrixTransposeKernelPfS_bii_param_0];
	ld.param.u64 	%rd10, [_Z21matrixTransposeKernelPfS_bii_param_1];
	ld.param.s8 	%rs1, [_Z21matrixTransposeKernelPfS_bii_param_2];
	ld.param.u32 	%r55, [_Z21matrixTransposeKernelPfS_bii_param_3];
	ld.param.u32 	%r56, [_Z21matrixTransposeKernelPfS_bii_param_4];
	cvta.to.global.u64 	%rd1, %rd9;
	cvta.to.global.u64 	%rd2, %rd10;
	mov.u32 	%r57, %tid.x;
	setp.ne.s32 	%p1, %r57, 0;
	min.s32 	%r58, %r56, %r55;
	setp.lt.s32 	%p2, %r58, 1;
	or.pred  	%p3, %p2, %p1;
	@%p3 bra 	$L__BB4_28;
	setp.ne.s16 	%p4, %rs1, 0;
	@%p4 bra 	$L__BB4_15;
	and.b32  	%r1, %r55, 7;
	and.b32  	%r2, %r55, 2147483640;
	and.b32  	%r3, %r55, 1;
	neg.s32 	%r4, %r2;
	shl.b32 	%r5, %r56, 3;
	shl.b32 	%r6, %r56, 2;
	mul.lo.s32 	%r7, %r56, 3;
	shl.b32 	%r8, %r56, 1;
	mov.b32 	%r95, 0;
	mul.wide.u32 	%rd76, %r5, 4;
$L__BB4_3:
	setp.lt.u32 	%p13, %r55, 8;
	mul.lo.s32 	%r10, %r95, %r55;
	mov.b32 	%r105, 0;
	@%p13 bra 	$L__BB4_6;
	mul.wide.u32 	%rd59, %r95, 4;
	add.s64 	%rd108, %rd1, %rd59;
	mad.lo.s32 	%r102, %r56, 7, %r95;
	mad.lo.s32 	%r101, %r56, 6, %r95;
	mad.lo.s32 	%r100, %r56, 5, %r95;
	add.s32 	%r99, %r6, %r95;
	add.s32 	%r98, %r7, %r95;
	add.s32 	%r97, %r8, %r95;
	mul.wide.u32 	%rd60, %r10, 4;
	add.s64 	%rd61, %rd2, %rd60;
	add.s64 	%rd107, %rd61, 16;
	add.s32 	%r96, %r56, %r95;
	mov.u32 	%r103, %r4;
$L__BB4_5:
	.pragma "nounroll";
	ld.global.f32 	%f16, [%rd108];
	st.global.f32 	[%rd107+-16], %f16;
	mul.wide.u32 	%rd62, %r96, 4;
	add.s64 	%rd63, %rd1, %rd62;
	ld.global.f32 	%f17, [%rd63];
	st.global.f32 	[%rd107+-12], %f17;
	mul.wide.u32 	%rd64, %r97, 4;
	add.s64 	%rd65, %rd1, %rd64;
	ld.global.f32 	%f18, [%rd65];
	st.global.f32 	[%rd107+-8], %f18;
	mul.wide.u32 	%rd66, %r98, 4;
	add.s64 	%rd67, %rd1, %rd66;
	ld.global.f32 	%f19, [%rd67];
	st.global.f32 	[%rd107+-4], %f19;
	mul.wide.u32 	%rd68, %r99, 4;
	add.s64 	%rd69, %rd1, %rd68;
	ld.global.f32 	%f20, [%rd69];
	st.global.f32 	[%rd107], %f20;
	mul.wide.u32 	%rd70, %r100, 4;
	add.s64 	%rd71, %rd1, %rd70;
	ld.global.f32 	%f21, [%rd71];
	st.global.f32 	[%rd107+4], %f21;
	mul.wide.u32 	%rd72, %r101, 4;
	add.s64 	%rd73, %rd1, %rd72;
	ld.global.f32 	%f22, [%rd73];
	st.global.f32 	[%rd107+8], %f22;
	mul.wide.u32 	%rd74, %r102, 4;
	add.s64 	%rd75, %rd1, %rd74;
	ld.global.f32 	%f23, [%rd75];
	st.global.f32 	[%rd107+12], %f23;
	add.s32 	%r103, %r103, 8;
	add.s64 	%rd108, %rd108, %rd76;
	add.s32 	%r102, %r102, %r5;
	add.s32 	%r101, %r101, %r5;
	add.s32 	%r100, %r100, %r5;
	add.s32 	%r99, %r99, %r5;
	add.s32 	%r98, %r98, %r5;
	add.s32 	%r97, %r97, %r5;
	add.s64 	%rd107, %rd107, 32;
	add.s32 	%r96, %r96, %r5;
	setp.ne.s32 	%p14, %r103, 0;
	mov.u32 	%r105, %r2;
	@%p14 bra 	$L__BB4_5;
$L__BB4_6:
	setp.eq.s32 	%p15, %r1, 0;
	@%p15 bra 	$L__BB4_14;
	add.s32 	%r83, %r1, -1;
	setp.lt.u32 	%p16, %r83, 3;
	@%p16 bra 	$L__BB4_9;
	mad.lo.s32 	%r84, %r105, %r56, %r95;
	mul.wide.u32 	%rd77, %r84, 4;
	add.s64 	%rd78, %rd1, %rd77;
	ld.global.f32 	%f24, [%rd78];
	add.s32 	%r85, %r105, %r10;
	mul.wide.u32 	%rd79, %r85, 4;
	add.s64 	%rd80, %rd2, %rd79;
	st.global.f32 	[%rd80], %f24;
	add.s32 	%r86, %r84, %r56;
	mul.wide.u32 	%rd81, %r86, 4;
	add.s64 	%rd82, %rd1, %rd81;
	ld.global.f32 	%f25, [%rd82];
	cvt.u64.u32 	%rd83, %r10;
	cvt.u64.u32 	%rd84, %r105;
	add.s64 	%rd85, %rd84, %rd83;
	shl.b64 	%rd86, %rd85, 2;
	add.s64 	%rd87, %rd2, %rd86;
	st.global.f32 	[%rd87+4], %f25;
	add.s32 	%r87, %r86, %r56;
	mul.wide.u32 	%rd88, %r87, 4;
	add.s64 	%rd89, %rd1, %rd88;
	ld.global.f32 	%f26, [%rd89];
	st.global.f32 	[%rd87+8], %f26;
	add.s32 	%r88, %r87, %r56;
	mul.wide.u32 	%rd90, %r88, 4;
	add.s64 	%rd91, %rd1, %rd90;
	ld.global.f32 	%f27, [%rd91];
	st.global.f32 	[%rd87+12], %f27;
	add.s32 	%r105, %r105, 4;
$L__BB4_9:
	and.b32  	%r89, %r55, 3;
	setp.eq.s32 	%p17, %r89, 0;
	@%p17 bra 	$L__BB4_14;
	setp.eq.s32 	%p18, %r89, 1;
	@%p18 bra 	$L__BB4_12;
	mad.lo.s32 	%r90, %r105, %r56, %r95;
	mul.wide.u32 	%rd92, %r90, 4;
	add.s64 	%rd93, %rd1, %rd92;
	ld.global.f32 	%f28, [%rd93];
	add.s32 	%r91, %r105, %r10;
	mul.wide.u32 	%rd94, %r91, 4;
	add.s64 	%rd95, %rd2, %rd94;
	st.global.f32 	[%rd95], %f28;
	add.s32 	%r92, %r90, %r56;
	mul.wide.u32 	%rd96, %r92, 4;
	add.s64 	%rd97, %rd1, %rd96;
	ld.global.f32 	%f29, [%rd97];
	cvt.u64.u32 	%rd98, %r10;
	cvt.u64.u32 	%rd99, %r105;
	add.s64 	%rd100, %rd99, %rd98;
	shl.b64 	%rd101, %rd100, 2;
	add.s64 	%rd102, %rd2, %rd101;
	st.global.f32 	[%rd102+4], %f29;
	add.s32 	%r105, %r105, 2;
$L__BB4_12:
	setp.eq.s32 	%p19, %r3, 0;
	@%p19 bra 	$L__BB4_14;
	mad.lo.s32 	%r93, %r105, %r56, %r95;
	mul.wide.u32 	%rd103, %r93, 4;
	add.s64 	%rd104, %rd1, %rd103;
	ld.global.f32 	%f30, [%rd104];
	add.s32 	%r94, %r105, %r10;
	mul.wide.u32 	%rd105, %r94, 4;
	add.s64 	%rd106, %rd2, %rd105;
	st.global.f32 	[%rd106], %f30;
$L__BB4_14:
	add.s32 	%r95, %r95, 1;
	setp.eq.s32 	%p20, %r95, %r56;
	@%p20 bra 	$L__BB4_28;
	bra.uni 	$L__BB4_3;
$L__BB4_15:
	and.b32  	%r40, %r55, 7;
	add.s32 	%r41, %r40, -1;
	and.b32  	%r42, %r55, 3;
	and.b32  	%r43, %r55, 2147483640;
	and.b32  	%r44, %r55, 1;
	mov.b32 	%r107, 0;
$L__BB4_16:
	setp.lt.u32 	%p5, %r55, 8;
	mul.lo.s32 	%r46, %r107, %r55;
	mov.b32 	%r110, 0;
	@%p5 bra 	$L__BB4_19;
	mov.b32 	%r108, 0;
$L__BB4_18:
	.pragma "nounroll";
	add.s32 	%r62, %r108, %r46;
	mul.wide.u32 	%rd11, %r62, 4;
	add.s64 	%rd12, %rd2, %rd11;
	ld.global.f32 	%f1, [%rd12];
	mad.lo.s32 	%r63, %r108, %r56, %r107;
	mul.wide.u32 	%rd13, %r63, 4;
	add.s64 	%rd14, %rd1, %rd13;
	st.global.f32 	[%rd14], %f1;
	ld.global.f32 	%f2, [%rd12+4];
	add.s32 	%r64, %r63, %r56;
	mul.wide.u32 	%rd15, %r64, 4;
	add.s64 	%rd16, %rd1, %rd15;
	st.global.f32 	[%rd16], %f2;
	ld.global.f32 	%f3, [%rd12+8];
	add.s32 	%r65, %r64, %r56;
	mul.wide.u32 	%rd17, %r65, 4;
	add.s64 	%rd18, %rd1, %rd17;
	st.global.f32 	[%rd18], %f3;
	ld.global.f32 	%f4, [%rd12+12];
	add.s32 	%r66, %r65, %r56;
	mul.wide.u32 	%rd19, %r66, 4;
	add.s64 	%rd20, %rd1, %rd19;
	st.global.f32 	[%rd20], %f4;
	ld.global.f32 	%f5, [%rd12+16];
	add.s32 	%r67, %r66, %r56;
	mul.wide.u32 	%rd21, %r67, 4;
	add.s64 	%rd22, %rd1, %rd21;
	st.global.f32 	[%rd22], %f5;
	ld.global.f32 	%f6, [%rd12+20];
	add.s32 	%r68, %r67, %r56;
	mul.wide.u32 	%rd23, %r68, 4;
	add.s64 	%rd24, %rd1, %rd23;
	st.global.f32 	[%rd24], %f6;
	ld.global.f32 	%f7, [%rd12+24];
	add.s32 	%r69, %r68, %r56;
	mul.wide.u32 	%rd25, %r69, 4;
	add.s64 	%rd26, %rd1, %rd25;
	st.global.f32 	[%rd26], %f7;
	ld.global.f32 	%f8, [%rd12+28];
	add.s32 	%r70, %r69, %r56;
	mul.wide.u32 	%rd27, %r70, 4;
	add.s64 	%rd28, %rd1, %rd27;
	st.global.f32 	[%rd28], %f8;
	add.s32 	%r108, %r108, 8;
	setp.ne.s32 	%p6, %r108, %r43;
	mov.u32 	%r110, %r43;
	@%p6 bra 	$L__BB4_18;
$L__BB4_19:
	setp.eq.s32 	%p7, %r40, 0;
	@%p7 bra 	$L__BB4_27;
	setp.lt.u32 	%p8, %r41, 3;
	@%p8 bra 	$L__BB4_22;
	add.s32 	%r71, %r110, %r46;
	mul.wide.u32 	%rd29, %r71, 4;
	add.s64 	%rd30, %rd2, %rd29;
	ld.global.f32 	%f9, [%rd30];
	mad.lo.s32 	%r72, %r110, %r56, %r107;
	mul.wide.u32 	%rd31, %r72, 4;
	add.s64 	%rd32, %rd1, %rd31;
	st.global.f32 	[%rd32], %f9;
	cvt.u64.u32 	%rd33, %r46;
	cvt.u64.u32 	%rd34, %r110;
	add.s64 	%rd35, %rd34, %rd33;
	shl.b64 	%rd36, %rd35, 2;
	add.s64 	%rd37, %rd2, %rd36;
	ld.global.f32 	%f10, [%rd37+4];
	add.s32 	%r73, %r72, %r56;
	mul.wide.u32 	%rd38, %r73, 4;
	add.s64 	%rd39, %rd1, %rd38;
	st.global.f32 	[%rd39], %f10;
	ld.global.f32 	%f11, [%rd37+8];
	add.s32 	%r74, %r73, %r56;
	mul.wide.u32 	%rd40, %r74, 4;
	add.s64 	%rd41, %rd1, %rd40;
	st.global.f32 	[%rd41], %f11;
	ld.global.f32 	%f12, [%rd37+12];
	add.s32 	%r75, %r74, %r56;
	mul.wide.u32 	%rd42, %r75, 4;
	add.s64 	%rd43, %rd1, %rd42;
	st.global.f32 	[%rd43], %f12;
	add.s32 	%r110, %r110, 4;
$L__BB4_22:
	setp.eq.s32 	%p9, %r42, 0;
	@%p9 bra 	$L__BB4_27;
	setp.eq.s32 	%p10, %r42, 1;
	@%p10 bra 	$L__BB4_25;
	add.s32 	%r76, %r110, %r46;
	mul.wide.u32 	%rd44, %r76, 4;
	add.s64 	%rd45, %rd2, %rd44;
	ld.global.f32 	%f13, [%rd45];
	mad.lo.s32 	%r77, %r110, %r56, %r107;
	mul.wide.u32 	%rd46, %r77, 4;
	add.s64 	%rd47, %rd1, %rd46;
	st.global.f32 	[%rd47], %f13;
	cvt.u64.u32 	%rd48, %r46;
	cvt.u64.u32 	%rd49, %r110;
	add.s64 	%rd50, %rd49, %rd48;
	shl.b64 	%rd51, %rd50, 2;
	add.s64 	%rd52, %rd2, %rd51;
	ld.global.f32 	%f14, [%rd52+4];
	add.s32 	%r78, %r77, %r56;
	mul.wide.u32 	%rd53, %r78, 4;
	add.s64 	%rd54, %rd1, %rd53;
	st.global.f32 	[%rd54], %f14;
	add.s32 	%r110, %r110, 2;
$L__BB4_25:
	setp.eq.s32 	%p11, %r44, 0;
	@%p11 bra 	$L__BB4_27;
	add.s32 	%r79, %r110, %r46;
	mul.wide.u32 	%rd55, %r79, 4;
	add.s64 	%rd56, %rd2, %rd55;
	ld.global.f32 	%f15, [%rd56];
	mad.lo.s32 	%r80, %r110, %r56, %r107;
	mul.wide.u32 	%rd57, %r80, 4;
	add.s64 	%rd58, %rd1, %rd57;
	st.global.f32 	[%rd58], %f15;
$L__BB4_27:
	add.s32 	%r107, %r107, 1;
	setp.ne.s32 	%p12, %r107, %r56;
	@%p12 bra 	$L__BB4_16;
$L__BB4_28:
	ret;

}
	// .globl	_Z15getVectorKernelPfS_ibii
.visible .entry _Z15getVectorKernelPfS_ibii(
	.param .u64 .ptr .align 1 _Z15getVectorKernelPfS_ibii_param_0,
	.param .u64 .ptr .align 1 _Z15getVectorKernelPfS_ibii_param_1,
	.param .u32 _Z15getVectorKernelPfS_ibii_param_2,
	.param .u8 _Z15getVectorKernelPfS_ibii_param_3,
	.param .u32 _Z15getVectorKernelPfS_ibii_param_4,
	.param .u32 _Z15getVectorKernelPfS_ibii_param_5
)
{
	.reg .pred 	%p<21>;
	.reg .b16 	%rs<2>;
	.reg .b32 	%r<65>;
	.reg .b32 	%f<59>;
	.reg .b64 	%rd<49>;

	ld.param.u64 	%rd17, [_Z15getVectorKernelPfS_ibii_param_0];
	ld.param.u64 	%rd18, [_Z15getVectorKernelPfS_ibii_param_1];
	ld.param.u32 	%r42, [_Z15getVectorKernelPfS_ibii_param_2];
	ld.param.s8 	%rs1, [_Z15getVectorKernelPfS_ibii_param_3];
	ld.param.u32 	%r43, [_Z15getVectorKernelPfS_ibii_param_4];
	cvta.to.global.u64 	%rd1, %rd18;
	cvta.to.global.u64 	%rd2, %rd17;
	mov.u32 	%r44, %tid.x;
	setp.ne.s32 	%p1, %r44, 0;
	setp.lt.s32 	%p2, %r43, 1;
	or.pred  	%p3, %p1, %p2;
	@%p3 bra 	$L__BB5_26;
	setp.ne.s16 	%p4, %rs1, 0;
	mul.lo.s32 	%r1, %r43, %r42;
	@%p4 bra 	$L__BB5_14;
	and.b32  	%r2, %r43, 15;
	setp.lt.u32 	%p13, %r43, 16;
	mov.b32 	%r54, 0;
	@%p13 bra 	$L__BB5_5;
	and.b32  	%r54, %r43, 2147483632;
	neg.s32 	%r52, %r54;
	add.s64 	%rd3, %rd1, 32;
	add.s64 	%rd45, %rd2, 32;
	mov.u32 	%r51, %r1;
$L__BB5_4:
	.pragma "nounroll";
	mul.wide.s32 	%rd32, %r51, 4;
	add.s64 	%rd33, %rd3, %rd32;
	ld.global.f32 	%f30, [%rd33+-32];
	st.global.f32 	[%rd45+-32], %f30;
	ld.global.f32 	%f31, [%rd33+-28];
	st.global.f32 	[%rd45+-28], %f31;
	ld.global.f32 	%f32, [%rd33+-24];
	st.global.f32 	[%rd45+-24], %f32;
	ld.global.f32 	%f33, [%rd33+-20];
	st.global.f32 	[%rd45+-20], %f33;
	ld.global.f32 	%f34, [%rd33+-16];
	st.global.f32 	[%rd45+-16], %f34;
	ld.global.f32 	%f35, [%rd33+-12];
	st.global.f32 	[%rd45+-12], %f35;
	ld.global.f32 	%f36, [%rd33+-8];
	st.global.f32 	[%rd45+-8], %f36;
	ld.global.f32 	%f37, [%rd33+-4];
	st.global.f32 	[%rd45+-4], %f37;
	ld.global.f32 	%f38, [%rd33];
	st.global.f32 	[%rd45], %f38;
	ld.global.f32 	%f39, [%rd33+4];
	st.global.f32 	[%rd45+4], %f39;
	ld.global.f32 	%f40, [%rd33+8];
	st.global.f32 	[%rd45+8], %f40;
	ld.global.f32 	%f41, [%rd33+12];
	st.global.f32 	[%rd45+12], %f41;
	ld.global.f32 	%f42, [%rd33+16];
	st.global.f32 	[%rd45+16], %f42;
	ld.global.f32 	%f43, [%rd33+20];
	st.global.f32 	[%rd45+20], %f43;
	ld.global.f32 	%f44, [%rd33+24];
	st.global.f32 	[%rd45+24], %f44;
	ld.global.f32 	%f45, [%rd33+28];
	st.global.f32 	[%rd45+28], %f45;
	add.s32 	%r52, %r52, 16;
	add.s32 	%r51, %r51, 16;
	add.s64 	%rd45, %rd45, 64;
	setp.ne.s32 	%p14, %r52, 0;
	@%p14 bra 	$L__BB5_4;
$L__BB5_5:
	setp.eq.s32 	%p15, %r2, 0;
	@%p15 bra 	$L__BB5_26;
	and.b32  	%r10, %r43, 7;
	setp.lt.u32 	%p16, %r2, 8;
	@%p16 bra 	$L__BB5_8;
	add.s32 	%r49, %r54, %r1;
	mul.wide.s32 	%rd34, %r49, 4;
	add.s64 	%rd35, %rd1, %rd34;
	ld.global.f32 	%f46, [%rd35];
	mul.wide.u32 	%rd36, %r54, 4;
	add.s64 	%rd37, %rd2, %rd36;
	st.global.f32 	[%rd37], %f46;
	ld.global.f32 	%f47, [%rd35+4];
	st.global.f32 	[%rd37+4], %f47;
	ld.global.f32 	%f48, [%rd35+8];
	st.global.f32 	[%rd37+8], %f48;
	ld.global.f32 	%f49, [%rd35+12];
	st.global.f32 	[%rd37+12], %f49;
	ld.global.f32 	%f50, [%rd35+16];
	st.global.f32 	[%rd37+16], %f50;
	ld.global.f32 	%f51, [%rd35+20];
	st.global.f32 	[%rd37+20], %f51;
	ld.global.f32 	%f52, [%rd35+24];
	st.global.f32 	[%rd37+24], %f52;
	ld.global.f32 	%f53, [%rd35+28];
	st.global.f32 	[%rd37+28], %f53;
	add.s32 	%r54, %r54, 8;
$L__BB5_8:
	setp.eq.s32 	%p17, %r10, 0;
	@%p17 bra 	$L__BB5_26;
	and.b32  	%r13, %r43, 3;
	setp.lt.u32 	%p18, %r10, 4;
	@%p18 bra 	$L__BB5_11;
	add.s32 	%r50, %r54, %r1;
	mul.wide.s32 	%rd38, %r50, 4;
	add.s64 	%rd39, %rd1, %rd38;
	ld.global.f32 	%f54, [%rd39];
	mul.wide.u32 	%rd40, %r54, 4;
	add.s64 	%rd41, %rd2, %rd40;
	st.global.f32 	[%rd41], %f54;
	ld.global.f32 	%f55, [%rd39+4];
	st.global.f32 	[%rd41+4], %f55;
	ld.global.f32 	%f56, [%rd39+8];
	st.global.f32 	[%rd41+8], %f56;
	ld.global.f32 	%f57, [%rd39+12];
	st.global.f32 	[%rd41+12], %f57;
	add.s32 	%r54, %r54, 4;
$L__BB5_11:
	setp.eq.s32 	%p19, %r13, 0;
	@%p19 bra 	$L__BB5_26;
	mul.wide.u32 	%rd42, %r54, 4;
	add.s64 	%rd46, %rd2, %rd42;
	add.s32 	%r57, %r54, %r1;
	neg.s32 	%r56, %r13;
$L__BB5_13:
	.pragma "nounroll";
	mul.wide.s32 	%rd43, %r57, 4;
	add.s64 	%rd44, %rd1, %rd43;
	ld.global.f32 	%f58, [%rd44];
	st.global.f32 	[%rd46], %f58;
	add.s64 	%rd46, %rd46, 4;
	add.s32 	%r57, %r57, 1;
	add.s32 	%r56, %r56, 1;
	setp.eq.s32 	%p20, %r56, 0;
	@%p20 bra 	$L__BB5_26;
	bra.uni 	$L__BB5_13;
$L__BB5_14:
	and.b32  	%r22, %r43, 15;
	setp.lt.u32 	%p5, %r43, 16;
	mov.b32 	%r61, 0;
	@%p5 bra 	$L__BB5_17;
	and.b32  	%r61, %r43, 2147483632;
	neg.s32 	%r59, %r61;
	add.s64 	%rd47, %rd2, 32;
	add.s64 	%rd11, %rd1, 32;
	mov.u32 	%r58, %r1;
$L__BB5_16:
	.pragma "nounroll";
	mul.wide.s32 	%rd19, %r58, 4;
	add.s64 	%rd20, %rd11, %rd19;
	ld.global.f32 	%f1, [%rd47+-32];
	st.global.f32 	[%rd20+-32], %f1;
	ld.global.f32 	%f2, [%rd47+-28];
	st.global.f32 	[%rd20+-28], %f2;
	ld.global.f32 	%f3, [%rd47+-24];
	st.global.f32 	[%rd20+-24], %f3;
	ld.global.f32 	%f4, [%rd47+-20];
	st.global.f32 	[%rd20+-20], %f4;
	ld.global.f32 	%f5, [%rd47+-16];
	st.global.f32 	[%rd20+-16], %f5;
	ld.global.f32 	%f6, [%rd47+-12];
	st.global.f32 	[%rd20+-12], %f6;
	ld.global.f32 	%f7, [%rd47+-8];
	st.global.f32 	[%rd20+-8], %f7;
	ld.global.f32 	%f8, [%rd47+-4];
	st.global.f32 	[%rd20+-4], %f8;
	ld.global.f32 	%f9, [%rd47];
	st.global.f32 	[%rd20], %f9;
	ld.global.f32 	%f10, [%rd47+4];
	st.global.f32 	[%rd20+4], %f10;
	ld.global.f32 	%f11, [%rd47+8];
	st.global.f32 	[%rd20+8], %f11;
	ld.global.f32 	%f12, [%rd47+12];
	st.global.f32 	[%rd20+12], %f12;
	ld.global.f32 	%f13, [%rd47+16];
	st.global.f32 	[%rd20+16], %f13;
	ld.global.f32 	%f14, [%rd47+20];
	st.global.f32 	[%rd20+20], %f14;
	ld.global.f32 	%f15, [%rd47+24];
	st.global.f32 	[%rd20+24], %f15;
	ld.global.f32 	%f16, [%rd47+28];
	st.global.f32 	[%rd20+28], %f16;
	add.s32 	%r59, %r59, 16;
	add.s64 	%rd47, %rd47, 64;
	add.s32 	%r58, %r58, 16;
	setp.ne.s32 	%p6, %r59, 0;
	@%p6 bra 	$L__BB5_16;
$L__BB5_17:
	setp.eq.s32 	%p7, %r22, 0;
	@%p7 bra 	$L__BB5_26;
	and.b32  	%r30, %r43, 7;
	setp.lt.u32 	%p8, %r22, 8;
	@%p8 bra 	$L__BB5_20;
	mul.wide.u32 	%rd21, %r61, 4;
	add.s64 	%rd22, %rd2, %rd21;
	ld.global.f32 	%f17, [%rd22];
	add.s32 	%r46, %r61, %r1;
	mul.wide.s32 	%rd23, %r46, 4;
	add.s64 	%rd24, %rd1, %rd23;
	st.global.f32 	[%rd24], %f17;
	ld.global.f32 	%f18, [%rd22+4];
	st.global.f32 	[%rd24+4], %f18;
	ld.global.f32 	%f19, [%rd22+8];
	st.global.f32 	[%rd24+8], %f19;
	ld.global.f32 	%f20, [%rd22+12];
	st.global.f32 	[%rd24+12], %f20;
	ld.global.f32 	%f21, [%rd22+16];
	st.global.f32 	[%rd24+16], %f21;
	ld.global.f32 	%f22, [%rd22+20];
	st.global.f32 	[%rd24+20], %f22;
	ld.global.f32 	%f23, [%rd22+24];
	st.global.f32 	[%rd24+24], %f23;
	ld.global.f32 	%f24, [%rd22+28];
	st.global.f32 	[%rd24+28], %f24;
	add.s32 	%r61, %r61, 8;
$L__BB5_20:
	setp.eq.s32 	%p9, %r30, 0;
	@%p9 bra 	$L__BB5_26;
	and.b32  	%r33, %r43, 3;
	setp.lt.u32 	%p10, %r30, 4;
	@%p10 bra 	$L__BB5_23;
	mul.wide.u32 	%rd25, %r61, 4;
	add.s64 	%rd26, %rd2, %rd25;
	ld.global.f32 	%f25, [%rd26];
	add.s32 	%r47, %r61, %r1;
	mul.wide.s32 	%rd27, %r47, 4;
	add.s64 	%rd28, %rd1, %rd27;
	st.global.f32 	[%rd28], %f25;
	ld.global.f32 	%f26, [%rd26+4];
	st.global.f32 	[%rd28+4], %f26;
	ld.global.f32 	%f27, [%rd26+8];
	st.global.f32 	[%rd28+8], %f27;
	ld.global.f32 	%f28, [%rd26+12];
	st.global.f32 	[%rd28+12], %f28;
	add.s32 	%r61, %r61, 4;
$L__BB5_23:
	setp.eq.s32 	%p11, %r33, 0;
	@%p11 bra 	$L__BB5_26;
	add.s32 	%r64, %r61, %r1;
	mul.wide.u32 	%rd29, %r61, 4;
	add.s64 	%rd48, %rd2, %rd29;
	neg.s32 	%r63, %r33;
$L__BB5_25:
	.pragma "nounroll";
	mul.wide.s32 	%rd30, %r64, 4;
	add.s64 	%rd31, %rd1, %rd30;
	ld.global.f32 	%f29, [%rd48];
	st.global.f32 	[%rd31], %f29;
	add.s32 	%r64, %r64, 1;
	add.s64 	%rd48, %rd48, 4;
	add.s32 	%r63, %r63, 1;
	setp.ne.s32 	%p12, %r63, 0;
	@%p12 bra 	$L__BB5_25;
$L__BB5_26:
	ret;

}
	// .globl	_Z22calculateProjectionGPUPfS_S_S_ii
.visible .entry _Z22calculateProjectionGPUPfS_S_S_ii(
	.param .u64 .ptr .align 1 _Z22calculateProjectionGPUPfS_S_S_ii_param_0,
	.param .u64 .ptr .align 1 _Z22calculateProjectionGPUPfS_S_S_ii_param_1,
	.param .u64 .ptr .align 1 _Z22calculateProjectionGPUPfS_S_S_ii_param_2,
	.param .u64 .ptr .align 1 _Z22calculateProjectionGPUPfS_S_S_ii_param_3,
	.param .u32 _Z22calculateProjectionGPUPfS_S_S_ii_param_4,
	.param .u32 _Z22calculateProjectionGPUPfS_S_S_ii_param_5
)
{
	.reg .pred 	%p<3>;
	.reg .b32 	%r<7>;
	.reg .b32 	%f<7>;
	.reg .b64 	%rd<14>;

	ld.param.u64 	%rd2, [_Z22calculateProjectionGPUPfS_S_S_ii_param_0];
	ld.param.u64 	%rd3, [_Z22calculateProjectionGPUPfS_S_S_ii_param_1];
	ld.param.u64 	%rd4, [_Z22calculateProjectionGPUPfS_S_S_ii_param_2];
	ld.param.u64 	%rd5, [_Z22calculateProjectionGPUPfS_S_S_ii_param_3];
	ld.param.u32 	%r2, [_Z22calculateProjectionGPUPfS_S_S_ii_param_4];
	cvta.to.global.u64 	%rd1, %rd5;
	mov.u32 	%r1, %tid.x;
	setp.ge.s32 	%p1, %r1, %r2;
	@%p1 bra 	$L__BB6_4;
	cvta.to.global.u64 	%rd6, %rd4;
	ld.global.f32 	%f1, [%rd6];
	setp.eq.f32 	%p2, %f1, 0f00000000;
	@%p2 bra 	$L__BB6_3;
	cvta.to.global.u64 	%rd9, %rd3;
	ld.global.f32 	%f2, [%rd9];
	div.rn.f32 	%f3, %f2, %f1;
	shl.b32 	%r4, %r1, 2;
	mov.u32 	%r5, temp;
	add.s32 	%r6, %r5, %r4;
	st.shared.f32 	[%r6], %f3;
	bar.sync 	0;
	cvta.to.global.u64 	%rd10, %rd2;
	mul.wide.u32 	%rd11, %r1, 4;
	add.s64 	%rd12, %rd10, %rd11;
	ld.global.f32 	%f4, [%rd12];
	ld.shared.f32 	%f5, [%r6];
	mul.f32 	%f6, %f4, %f5;
	add.s64 	%rd13, %rd1, %rd11;
	st.global.f32 	[%rd13], %f6;
	bra.uni 	$L__BB6_4;
$L__BB6_3:
	mul.wide.u32 	%rd7, %r1, 4;
	add.s64 	%rd8, %rd1, %rd7;
	mov.b32 	%r3, 0;
	st.global.u32 	[%rd8], %r3;
$L__BB6_4:
	ret;

}
	// .globl	_Z15innerProductGPUPfS_S_ii
.visible .entry _Z15innerProductGPUPfS_S_ii(
	.param .u64 .ptr .align 1 _Z15innerProductGPUPfS_S_ii_param_0,
	.param .u64 .ptr .align 1 _Z15innerProductGPUPfS_S_ii_param_1,
	.param .u64 .ptr .align 1 _Z15innerProductGPUPfS_S_ii_param_2,
	.param .u32 _Z15innerProductGPUPfS_S_ii_param_3,
	.param .u32 _Z15innerProductGPUPfS_S_ii_param_4
)
{
	.reg .pred 	%p<12>;
	.reg .b32 	%r<44>;
	.reg .b32 	%f<86>;
	.reg .b64 	%rd<10>;

	ld.param.u64 	%rd1, [_Z15innerProductGPUPfS_S_ii_param_0];
	ld.param.u64 	%rd2, [_Z15innerProductGPUPfS_S_ii_param_1];
	ld.param.u64 	%rd3, [_Z15innerProductGPUPfS_S_ii_param_2];
	ld.param.u32 	%r22, [_Z15innerProductGPUPfS_S_ii_param_3];
	mov.u32 	%r1, %tid.x;
	setp.ge.u32 	%p1, %r1, %r22;
	@%p1 bra 	$L__BB7_16;
	cvta.to.global.u64 	%rd4, %rd1;
	cvta.to.global.u64 	%rd5, %rd2;
	mul.wide.u32 	%rd6, %r1, 4;
	add.s64 	%rd7, %rd4, %rd6;
	ld.global.f32 	%f14, [%rd7];
	add.s64 	%rd8, %rd5, %rd6;
	ld.global.f32 	%f15, [%rd8];
	mul.f32 	%f16, %f14, %f15;
	shl.b32 	%r23, %r1, 2;
	mov.u32 	%r24, temp;
	add.s32 	%r25, %r24, %r23;
	st.shared.f32 	[%r25], %f16;
	bar.sync 	0;
	setp.ne.s32 	%p2, %r1, 0;
	@%p2 bra 	$L__BB7_16;
	setp.lt.s32 	%p3, %r22, 1;
	mov.f32 	%f85, 0f00000000;
	@%p3 bra 	$L__BB7_15;
	and.b32  	%r2, %r22, 15;
	setp.lt.u32 	%p4, %r22, 16;
	mov.f32 	%f85, 0f00000000;
	mov.b32 	%r40, 0;
	@%p4 bra 	$L__BB7_6;
	and.b32  	%r40, %r22, 2147483632;
	add.s32 	%r37, %r24, 32;
	neg.s32 	%r38, %r40;
	mov.f32 	%f85, 0f00000000;
$L__BB7_5:
	.pragma "nounroll";
	ld.shared.v4.f32 	{%f21, %f22, %f23, %f24}, [%r37+-32];
	add.f32 	%f25, %f85, %f21;
	add.f32 	%f26, %f25, %f22;
	add.f32 	%f27, %f26, %f23;
	add.f32 	%f28, %f27, %f24;
	ld.shared.v4.f32 	{%f29, %f30, %f31, %f32}, [%r37+-16];
	add.f32 	%f33, %f28, %f29;
	add.f32 	%f34, %f33, %f30;
	add.f32 	%f35, %f34, %f31;
	add.f32 	%f36, %f35, %f32;
	ld.shared.v4.f32 	{%f37, %f38, %f39, %f40}, [%r37];
	add.f32 	%f41, %f36, %f37;
	add.f32 	%f42, %f41, %f38;
	add.f32 	%f43, %f42, %f39;
	add.f32 	%f44, %f43, %f40;
	ld.shared.v4.f32 	{%f45, %f46, %f47, %f48}, [%r37+16];
	add.f32 	%f49, %f44, %f45;
	add.f32 	%f50, %f49, %f46;
	add.f32 	%f51, %f50, %f47;
	add.f32 	%f85, %f51, %f48;
	add.s32 	%r38, %r38, 16;
	add.s32 	%r37, %r37, 64;
	setp.ne.s32 	%p5, %r38, 0;
	@%p5 bra 	$L__BB7_5;
$L__BB7_6:
	setp.eq.s32 	%p6, %r2, 0;
	@%p6 bra 	$L__BB7_15;
	and.b32  	%r10, %r22, 7;
	setp.lt.u32 	%p7, %r2, 8;
	@%p7 bra 	$L__BB7_9;
	shl.b32 	%r29, %r40, 2;
	add.s32 	%r31, %r24, %r29;
	ld.shared.f32 	%f53, [%r31];
	add.f32 	%f54, %f85, %f53;
	ld.shared.f32 	%f55, [%r31+4];
	add.f32 	%f56, %f54, %f55;
	ld.shared.f32 	%f57, [%r31+8];
	add.f32 	%f58, %f56, %f57;
	ld.shared.f32 	%f59, [%r31+12];
	add.f32 	%f60, %f58, %f59;
	ld.shared.f32 	%f61, [%r31+16];
	add.f32 	%f62, %f60, %f61;
	ld.shared.f32 	%f63, [%r31+20];
	add.f32 	%f64, %f62, %f63;
	ld.shared.f32 	%f65, [%r31+24];
	add.f32 	%f66, %f64, %f65;
	ld.shared.f32 	%f67, [%r31+28];
	add.f32 	%f85, %f66, %f67;
	add.s32 	%r40, %r40, 8;
$L__BB7_9:
	setp.eq.s32 	%p8, %r10, 0;
	@%p8 bra 	$L__BB7_15;
	and.b32  	%r13, %r22, 3;
	setp.lt.u32 	%p9, %r10, 4;
	@%p9 bra 	$L__BB7_12;
	shl.b32 	%r32, %r40, 2;
	add.s32 	%r34, %r24, %r32;
	ld.shared.f32 	%f69, [%r34];
	add.f32 	%f70, %f85, %f69;
	ld.shared.f32 	%f71, [%r34+4];
	add.f32 	%f72, %f70, %f71;
	ld.shared.f32 	%f73, [%r34+8];
	add.f32 	%f74, %f72, %f73;
	ld.shared.f32 	%f75, [%r34+12];
	add.f32 	%f85, %f74, %f75;
	add.s32 	%r40, %r40, 4;
$L__BB7_12:
	setp.eq.s32 	%p10, %r13, 0;
	@%p10 bra 	$L__BB7_15;
	shl.b32 	%r35, %r40, 2;
	add.s32 	%r43, %r24, %r35;
	neg.s32 	%r42, %r13;
$L__BB7_14:
	.pragma "nounroll";
	ld.shared.f32 	%f76, [%r43];
	add.f32 	%f85, %f85, %f76;
	add.s32 	%r43, %r43, 4;
	add.s32 	%r42, %r42, 1;
	setp.ne.s32 	%p11, %r42, 0;
	@%p11 bra 	$L__BB7_14;
$L__BB7_15:
	cvta.to.global.u64 	%rd9, %rd3;
	st.global.f32 	[%rd9], %f85;
$L__BB7_16:
	ret;

}
	// .globl	_Z17sumProjectionsGPUPfS_ii
.visible .entry _Z17sumProjectionsGPUPfS_ii(
	.param .u64 .ptr .align 1 _Z17sumProjectionsGPUPfS_ii_param_0,
	.param .u64 .ptr .align 1 _Z17sumProjectionsGPUPfS_ii_param_1,
	.param .u32 _Z17sumProjectionsGPUPfS_ii_param_2,
	.param .u32 _Z17sumProjectionsGPUPfS_ii_param_3
)
{
	.reg .pred 	%p<11>;
	.reg .b32 	%r<35>;
	.reg .b32 	%f<83>;
	.reg .b64 	%rd<43>;

	ld.param.u64 	%rd3, [_Z17sumProjectionsGPUPfS_ii_param_0];
	ld.param.u64 	%rd2, [_Z17sumProjectionsGPUPfS_ii_param_1];
	ld.param.u32 	%r23, [_Z17sumProjectionsGPUPfS_ii_param_2];
	ld.param.u32 	%r24, [_Z17sumProjectionsGPUPfS_ii_param_3];
	cvta.to.global.u64 	%rd1, %rd3;
	mov.u32 	%r1, %tid.x;
	setp.ge.s32 	%p1, %r1, %r23;
	@%p1 bra 	$L__BB8_15;
	setp.lt.s32 	%p2, %r24, 1;
	mov.f32 	%f82, 0f00000000;
	@%p2 bra 	$L__BB8_14;
	and.b32  	%r2, %r24, 15;
	setp.lt.u32 	%p3, %r24, 16;
	mov.f32 	%f82, 0f00000000;
	mov.b32 	%r31, 0;
	@%p3 bra 	$L__BB8_5;
	and.b32  	%r31, %r24, 2147483632;
	neg.s32 	%r29, %r31;
	shl.b32 	%r5, %r23, 4;
	mov.f32 	%f82, 0f00000000;
	mul.wide.s32 	%rd6, %r23, 4;
	mov.u32 	%r28, %r1;
$L__BB8_4:
	.pragma "nounroll";
	mul.wide.s32 	%rd4, %r28, 4;
	add.s64 	%rd5, %rd1, %rd4;
	ld.global.f32 	%f18, [%rd5];
	add.f32 	%f19, %f82, %f18;
	add.s64 	%rd7, %rd5, %rd6;
	ld.global.f32 	%f20, [%rd7];
	add.f32 	%f21, %f19, %f20;
	add.s64 	%rd8, %rd7, %rd6;
	ld.global.f32 	%f22, [%rd8];
	add.f32 	%f23, %f21, %f22;
	add.s64 	%rd9, %rd8, %rd6;
	ld.global.f32 	%f24, [%rd9];
	add.f32 	%f25, %f23, %f24;
	add.s64 	%rd10, %rd9, %rd6;
	ld.global.f32 	%f26, [%rd10];
	add.f32 	%f27, %f25, %f26;
	add.s64 	%rd11, %rd10, %rd6;
	ld.global.f32 	%f28, [%rd11];
	add.f32 	%f29, %f27, %f28;
	add.s64 	%rd12, %rd11, %rd6;
	ld.global.f32 	%f30, [%rd12];
	add.f32 	%f31, %f29, %f30;
	add.s64 	%rd13, %rd12, %rd6;
	ld.global.f32 	%f32, [%rd13];
	add.f32 	%f33, %f31, %f32;
	add.s64 	%rd14, %rd13, %rd6;
	ld.global.f32 	%f34, [%rd14];
	add.f32 	%f35, %f33, %f34;
	add.s64 	%rd15, %rd14, %rd6;
	ld.global.f32 	%f36, [%rd15];
	add.f32 	%f37, %f35, %f36;
	add.s64 	%rd16, %rd15, %rd6;
	ld.global.f32 	%f38, [%rd16];
	add.f32 	%f39, %f37, %f38;
	add.s64 	%rd17, %rd16, %rd6;
	ld.global.f32 	%f40, [%rd17];
	add.f32 	%f41, %f39, %f40;
	add.s64 	%rd18, %rd17, %rd6;
	ld.global.f32 	%f42, [%rd18];
	add.f32 	%f43, %f41, %f42;
	add.s64 	%rd19, %rd18, %rd6;
	ld.global.f32 	%f44, [%rd19];
	add.f32 	%f45, %f43, %f44;
	add.s64 	%rd20, %rd19, %rd6;
	ld.global.f32 	%f46, [%rd20];
	add.f32 	%f47, %f45, %f46;
	add.s64 	%rd21, %rd20, %rd6;
	ld.global.f32 	%f48, [%rd21];
	add.f32 	%f82, %f47, %f48;
	add.s32 	%r29, %r29, 16;
	add.s32 	%r28, %r28, %r5;
	setp.ne.s32 	%p4, %r29, 0;
	@%p4 bra 	$L__BB8_4;
$L__BB8_5:
	setp.eq.s32 	%p5, %r2, 0;
	@%p5 bra 	$L__BB8_14;
	and.b32  	%r11, %r24, 7;
	setp.lt.u32 	%p6, %r2, 8;
	@%p6 bra 	$L__BB8_8;
	mad.lo.s32 	%r26, %r31, %r23, %r1;
	mul.wide.s32 	%rd22, %r26, 4;
	add.s64 	%rd23, %rd1, %rd22;
	ld.global.f32 	%f50, [%rd23];
	add.f32 	%f51, %f82, %f50;
	mul.wide.s32 	%rd24, %r23, 4;
	add.s64 	%rd25, %rd23, %rd24;
	ld.global.f32 	%f52, [%rd25];
	add.f32 	%f53, %f51, %f52;
	add.s64 	%rd26, %rd25, %rd24;
	ld.global.f32 	%f54, [%rd26];
	add.f32 	%f55, %f53, %f54;
	add.s64 	%rd27, %rd26, %rd24;
	ld.global.f32 	%f56, [%rd27];
	add.f32 	%f57, %f55, %f56;
	add.s64 	%rd28, %rd27, %rd24;
	ld.global.f32 	%f58, [%rd28];
	add.f32 	%f59, %f57, %f58;
	add.s64 	%rd29, %rd28, %rd24;
	ld.global.f32 	%f60, [%rd29];
	add.f32 	%f61, %f59, %f60;
	add.s64 	%rd30, %rd29, %rd24;
	ld.global.f32 	%f62, [%rd30];
	add.f32 	%f63, %f61, %f62;
	add.s64 	%rd31, %rd30, %rd24;
	ld.global.f32 	%f64, [%rd31];
	add.f32 	%f82, %f63, %f64;
	add.s32 	%r31, %r31, 8;
$L__BB8_8:
	setp.eq.s32 	%p7, %r11, 0;
	@%p7 bra 	$L__BB8_14;
	and.b32  	%r14, %r24, 3;
	setp.lt.u32 	%p8, %r11, 4;
	@%p8 bra 	$L__BB8_11;
	mad.lo.s32 	%r27, %r31, %r23, %r1;
	mul.wide.s32 	%rd32, %r27, 4;
	add.s64 	%rd33, %rd1, %rd32;
	ld.global.f32 	%f66, [%rd33];
	add.f32 	%f67, %f82, %f66;
	mul.wide.s32 	%rd34, %r23, 4;
	add.s64 	%rd35, %rd33, %rd34;
	ld.global.f32 	%f68, [%rd35];
	add.f32 	%f69, %f67, %f68;
	add.s64 	%rd36, %rd35, %rd34;
	ld.global.f32 	%f70, [%rd36];
	add.f32 	%f71, %f69, %f70;
	add.s64 	%rd37, %rd36, %rd34;
	ld.global.f32 	%f72, [%rd37];
	add.f32 	%f82, %f71, %f72;
	add.s32 	%r31, %r31, 4;
$L__BB8_11:
	setp.eq.s32 	%p9, %r14, 0;
	@%p9 bra 	$L__BB8_14;
	mad.lo.s32 	%r34, %r31, %r23, %r1;
	neg.s32 	%r33, %r14;
$L__BB8_13:
	.pragma "nounroll";
	mul.wide.s32 	%rd38, %r34, 4;
	add.s64 	%rd39, %rd1, %rd38;
	ld.global.f32 	%f73, [%rd39];
	add.f32 	%f82, %f82, %f73;
	add.s32 	%r34, %r34, %r23;
	add.s32 	%r33, %r33, 1;
	setp.ne.s32 	%p10, %r33, 0;
	@%p10 bra 	$L__BB8_13;
$L__BB8_14:
	cvta.to.global.u64 	%rd40, %rd2;
	mul.wide.u32 	%rd41, %r1, 4;
	add.s64 	%rd42, %rd40, %rd41;
	st.global.f32 	[%rd42], %f82;
$L__BB8_15:
	ret;

}
	// .globl	_Z12vectorSubGPUPfS_S_ii
.visible .entry _Z12vectorSubGPUPfS_S_ii(
	.param .u64 .ptr .align 1 _Z12vectorSubGPUPfS_S_ii_param_0,
	.param .u64 .ptr .align 1 _Z12vectorSubGPUPfS_S_ii_param_1,
	.param .u64 .ptr .align 1 _Z12vectorSubGPUPfS_S_ii_param_2,
	.param .u32 _Z12vectorSubGPUPfS_S_ii_param_3,
	.param .u32 _Z12vectorSubGPUPfS_S_ii_param_4
)
{
	.reg .pred 	%p<2>;
	.reg .b32 	%r<3>;
	.reg .b32 	%f<4>;
	.reg .b64 	%rd<11>;

	ld.param.u64 	%rd1, [_Z12vectorSubGPUPfS_S_ii_param_0];
	ld.param.u64 	%rd2, [_Z12vectorSubGPUPfS_S_ii_param_1];
	ld.param.u64 	%rd3, [_Z12vectorSubGPUPfS_S_ii_param_2];
	ld.param.u32 	%r2, [_Z12vectorSubGPUPfS_S_ii_param_3];
	mov.u32 	%r1, %tid.x;
	setp.ge.s32 	%p1, %r1, %r2;
	@%p1 bra 	$L__BB9_2;
	cvta.to.global.u64 	%rd4, %rd1;
	cvta.to.global.u64 	%rd5, %rd2;
	cvta.to.global.u64 	%rd6, %rd3;
	mul.wide.u32 	%rd7, %r1, 4;
	add.s64 	%rd8, %rd4, %rd7;
	ld.global.f32 	%f1, [%rd8];
	add.s64 	%rd9, %rd5, %rd7;
	ld.global.f32 	%f2, [%rd9];
	sub.f32 	%f3, %f1, %f2;
	add.s64 	%rd10, %rd6, %rd7;
	st.global.f32 	[%rd10], %f3;
$L__BB9_2:
	ret;

}
	// .globl	_Z14vectorNormsGPUPfS_ii
.visible .entry _Z14vectorNormsGPUPfS_ii(
	.param .u64 .ptr .align 1 _Z14vectorNormsGPUPfS_ii_param_0,
	.param .u64 .ptr .align 1 _Z14vectorNormsGPUPfS_ii_param_1,
	.param .u32 _Z14vectorNormsGPUPfS_ii_param_2,
	.param .u32 _Z14vectorNormsGPUPfS_ii_param_3
)
{
	.reg .pred 	%p<11>;
	.reg .b32 	%r<29>;
	.reg .b32 	%f<84>;
	.reg .b64 	%rd<32>;

	ld.param.u64 	%rd9, [_Z14vectorNormsGPUPfS_ii_param_0];
	ld.param.u64 	%rd8, [_Z14vectorNormsGPUPfS_ii_param_1];
	ld.param.u32 	%r18, [_Z14vectorNormsGPUPfS_ii_param_2];
	ld.param.u32 	%r19, [_Z14vectorNormsGPUPfS_ii_param_3];
	cvta.to.global.u64 	%rd1, %rd9;
	mov.u32 	%r1, %tid.x;
	setp.ge.s32 	%p1, %r1, %r19;
	@%p1 bra 	$L__BB10_15;
	setp.lt.s32 	%p2, %r18, 1;
	mov.f32 	%f83, 0f00000000;
	@%p2 bra 	$L__BB10_14;
	mul.lo.s32 	%r2, %r18, %r1;
	and.b32  	%r3, %r18, 15;
	setp.lt.u32 	%p3, %r18, 16;
	mov.f32 	%f83, 0f00000000;
	mov.b32 	%r26, 0;
	@%p3 bra 	$L__BB10_5;
	and.b32  	%r26, %r18, 2147483632;
	neg.s32 	%r24, %r26;
	mul.wide.u32 	%rd10, %r2, 4;
	add.s64 	%rd11, %rd10, %rd1;
	add.s64 	%rd30, %rd11, 32;
	mov.f32 	%f83, 0f00000000;
$L__BB10_4:
	.pragma "nounroll";
	ld.global.f32 	%f18, [%rd30+-32];
	fma.rn.f32 	%f19, %f18, %f18, %f83;
	ld.global.f32 	%f20, [%rd30+-28];
	fma.rn.f32 	%f21, %f20, %f20, %f19;
	ld.global.f32 	%f22, [%rd30+-24];
	fma.rn.f32 	%f23, %f22, %f22, %f21;
	ld.global.f32 	%f24, [%rd30+-20];
	fma.rn.f32 	%f25, %f24, %f24, %f23;
	ld.global.f32 	%f26, [%rd30+-16];
	fma.rn.f32 	%f27, %f26, %f26, %f25;
	ld.global.f32 	%f28, [%rd30+-12];
	fma.rn.f32 	%f29, %f28, %f28, %f27;
	ld.global.f32 	%f30, [%rd30+-8];
	fma.rn.f32 	%f31, %f30, %f30, %f29;
	ld.global.f32 	%f32, [%rd30+-4];
	fma.rn.f32 	%f33, %f32, %f32, %f31;
	ld.global.f32 	%f34, [%rd30];
	fma.rn.f32 	%f35, %f34, %f34, %f33;
	ld.global.f32 	%f36, [%rd30+4];
	fma.rn.f32 	%f37, %f36, %f36, %f35;
	ld.global.f32 	%f38, [%rd30+8];
	fma.rn.f32 	%f39, %f38, %f38, %f37;
	ld.global.f32 	%f40, [%rd30+12];
	fma.rn.f32 	%f41, %f40, %f40, %f39;
	ld.global.f32 	%f42, [%rd30+16];
	fma.rn.f32 	%f43, %f42, %f42, %f41;
	ld.global.f32 	%f44, [%rd30+20];
	fma.rn.f32 	%f45, %f44, %f44, %f43;
	ld.global.f32 	%f46, [%rd30+24];
	fma.rn.f32 	%f47, %f46, %f46, %f45;
	ld.global.f32 	%f48, [%rd30+28];
	fma.rn.f32 	%f83, %f48, %f48, %f47;
	add.s32 	%r24, %r24, 16;
	add.s64 	%rd30, %rd30, 64;
	setp.ne.s32 	%p4, %r24, 0;
	@%p4 bra 	$L__BB10_4;
$L__BB10_5:
	setp.eq.s32 	%p5, %r3, 0;
	@%p5 bra 	$L__BB10_14;
	and.b32  	%r9, %r18, 7;
	setp.lt.u32 	%p6, %r3, 8;
	@%p6 bra 	$L__BB10_8;
	add.s32 	%r21, %r26, %r2;
	mul.wide.u32 	%rd12, %r21, 4;
	add.s64 	%rd13, %rd1, %rd12;
	ld.global.f32 	%f50, [%rd13];
	fma.rn.f32 	%f51, %f50, %f50, %f83;
	cvt.u64.u32 	%rd14, %r2;
	cvt.u64.u32 	%rd15, %r26;
	add.s64 	%rd16, %rd15, %rd14;
	shl.b64 	%rd17, %rd16, 2;
	add.s64 	%rd18, %rd1, %rd17;
	ld.global.f32 	%f52, [%rd18+4];
	fma.rn.f32 	%f53, %f52, %f52, %f51;
	ld.global.f32 	%f54, [%rd18+8];
	fma.rn.f32 	%f55, %f54, %f54, %f53;
	ld.global.f32 	%f56, [%rd18+12];
	fma.rn.f32 	%f57, %f56, %f56, %f55;
	ld.global.f32 	%f58, [%rd18+16];
	fma.rn.f32 	%f59, %f58, %f58, %f57;
	ld.global.f32 	%f60, [%rd18+20];
	fma.rn.f32 	%f61, %f60, %f60, %f59;
	ld.global.f32 	%f62, [%rd18+24];
	fma.rn.f32 	%f63, %f62, %f62, %f61;
	ld.global.f32 	%f64, [%rd18+28];
	fma.rn.f32 	%f83, %f64, %f64, %f63;
	add.s32 	%r26, %r26, 8;
$L__BB10_8:
	setp.eq.s32 	%p7, %r9, 0;
	@%p7 bra 	$L__BB10_14;
	and.b32  	%r12, %r18, 3;
	setp.lt.u32 	%p8, %r9, 4;
	@%p8 bra 	$L__BB10_11;
	add.s32 	%r22, %r26, %r2;
	mul.wide.u32 	%rd19, %r22, 4;
	add.s64 	%rd20, %rd1, %rd19;
	ld.global.f32 	%f66, [%rd20];
	fma.rn.f32 	%f67, %f66, %f66, %f83;
	cvt.u64.u32 	%rd21, %r2;
	cvt.u64.u32 	%rd22, %r26;
	add.s64 	%rd23, %rd22, %rd21;
	shl.b64 	%rd24, %rd23, 2;
	add.s64 	%rd25, %rd1, %rd24;
	ld.global.f32 	%f68, [%rd25+4];
	fma.rn.f32 	%f69, %f68, %f68, %f67;
	ld.global.f32 	%f70, [%rd25+8];
	fma.rn.f32 	%f71, %f70, %f70, %f69;
	ld.global.f32 	%f72, [%rd25+12];
	fma.rn.f32 	%f83, %f72, %f72, %f71;
	add.s32 	%r26, %r26, 4;
$L__BB10_11:
	setp.eq.s32 	%p9, %r12, 0;
	@%p9 bra 	$L__BB10_14;
	add.s32 	%r23, %r26, %r2;
	mul.wide.u32 	%rd26, %r23, 4;
	add.s64 	%rd31, %rd1, %rd26;
	neg.s32 	%r28, %r12;
$L__BB10_13:
	.pragma "nounroll";
	ld.global.f32 	%f73, [%rd31];
	fma.rn.f32 	%f83, %f73, %f73, %f83;
	add.s64 	%rd31, %rd31, 4;
	add.s32 	%r28, %r28, 1;
	setp.ne.s32 	%p10, %r28, 0;
	@%p10 bra 	$L__BB10_13;
$L__BB10_14:
	rsqrt.approx.f32 	%f74, %f83;
	cvta.to.global.u64 	%rd27, %rd8;
	mul.wide.u32 	%rd28, %r1, 4;
	add.s64 	%rd29, %rd27, %rd28;
	st.global.f32 	[%rd29], %f74;
$L__BB10_15:
	ret;

}
	// .globl	_Z11normMultGPUPfS_S_ii
.visible .entry _Z11normMultGPUPfS_S_ii(
	.param .u64 .ptr .align 1 _Z11normMultGPUPfS_S_ii_param_0,
	.param .u64 .ptr .align 1 _Z11normMultGPUPfS_S_ii_param_1,
	.param .u64 .ptr .align 1 _Z11normMultGPUPfS_S_ii_param_2,
	.param .u32 _Z11normMultGPUPfS_S_ii_param_3,
	.param .u32 _Z11normMultGPUPfS_S_ii_param_4
)
{
	.reg .pred 	%p<2>;
	.reg .b32 	%r<6>;
	.reg .b32 	%f<4>;
	.reg .b64 	%rd<12>;

	ld.param.u64 	%rd1, [_Z11normMultGPUPfS_S_ii_param_0];
	ld.param.u64 	%rd2, [_Z11normMultGPUPfS_S_ii_param_1];
	ld.param.u64 	%rd3, [_Z11normMultGPUPfS_S_ii_param_2];
	ld.param.u32 	%r3, [_Z11normMultGPUPfS_S_ii_param_3];
	ld.param.u32 	%r2, [_Z11normMultGPUPfS_S_ii_param_4];
	mov.u32 	%r1, %tid.x;
	mul.lo.s32 	%r4, %r2, %r3;
	setp.ge.s32 	%p1, %r1, %r4;
	@%p1 bra 	$L__BB11_2;
	cvta.to.global.u64 	%rd4, %rd1;
	cvta.to.global.u64 	%rd5, %rd2;
	cvta.to.global.u64 	%rd6, %rd3;
	rem.s32 	%r5, %r1, %r2;
	mul.wide.u32 	%rd7, %r1, 4;
	add.s64 	%rd8, %rd4, %rd7;
	ld.global.f32 	%f1, [%rd8];
	mul.wide.u32 	%rd9, %r5, 4;
	add.s64 	%rd10, %rd5, %rd9;
	ld.global.f32 	%f2, [%rd10];
	mul.f32 	%f3, %f1, %f2;
	add.s64 	%rd11, %rd6, %rd7;
	st.global.f32 	[%rd11], %f3;
$L__BB11_2:
	ret;

}
	// .globl	_Z13matrixMultGPUPfS_S_ii
.visible .entry _Z13matrixMultGPUPfS_S_ii(
	.param .u64 .ptr .align 1 _Z13matrixMultGPUPfS_S_ii_param_0,
	.param .u64 .ptr .align 1 _Z13matrixMultGPUPfS_S_ii_param_1,
	.param .u64 .ptr .align 1 _Z13matrixMultGPUPfS_S_ii_param_2,
	.param .u32 _Z13matrixMultGPUPfS_S_ii_param_3,
	.param .u32 _Z13matrixMultGPUPfS_S_ii_param_4
)
{
	.reg .pred 	%p<12>;
	.reg .b32 	%r<35>;
	.reg .b32 	%f<55>;
	.reg .b64 	%rd<53>;

	ld.param.u64 	%rd8, [_Z13matrixMultGPUPfS_S_ii_param_0];
	ld.param.u64 	%rd9, [_Z13matrixMultGPUPfS_S_ii_param_1];
	ld.param.u64 	%rd7, [_Z13matrixMultGPUPfS_S_ii_param_2];
	ld.param.u32 	%r18, [_Z13matrixMultGPUPfS_S_ii_param_3];
	ld.param.u32 	%r19, [_Z13matrixMultGPUPfS_S_ii_param_4];
	cvta.to.global.u64 	%rd1, %rd9;
	cvta.to.global.u64 	%rd2, %rd8;
	mov.u32 	%r1, %tid.y;
	mov.u32 	%r2, %tid.x;
	max.s32 	%r20, %r1, %r2;
	setp.ge.s32 	%p1, %r20, %r19;
	setp.lt.s32 	%p2, %r18, 1;
	or.pred  	%p3, %p1, %p2;
	@%p3 bra 	$L__BB12_12;
	cvta.to.global.u64 	%rd10, %rd7;
	mul.lo.s32 	%r3, %r18, %r1;
	mad.lo.s32 	%r22, %r19, %r1, %r2;
	mul.wide.u32 	%rd11, %r22, 4;
	add.s64 	%rd3, %rd10, %rd11;
	ld.global.f32 	%f52, [%rd3];
	and.b32  	%r4, %r18, 7;
	setp.lt.u32 	%p4, %r18, 8;
	mov.b32 	%r33, 0;
	@%p4 bra 	$L__BB12_4;
	and.b32  	%r33, %r18, 2147483640;
	neg.s32 	%r31, %r33;
	shl.b32 	%r7, %r19, 3;
	mul.wide.u32 	%rd12, %r3, 4;
	add.s64 	%rd13, %rd12, %rd2;
	add.s64 	%rd52, %rd13, 16;
	mul.wide.s32 	%rd16, %r19, 4;
	mov.u32 	%r30, %r2;
$L__BB12_3:
	.pragma "nounroll";
	ld.global.f32 	%f9, [%rd52+-16];
	mul.wide.s32 	%rd14, %r30, 4;
	add.s64 	%rd15, %rd1, %rd14;
	ld.global.f32 	%f10, [%rd15];
	fma.rn.f32 	%f11, %f9, %f10, %f52;
	st.global.f32 	[%rd3], %f11;
	ld.global.f32 	%f12, [%rd52+-12];
	add.s64 	%rd17, %rd15, %rd16;
	ld.global.f32 	%f13, [%rd17];
	fma.rn.f32 	%f14, %f12, %f13, %f11;
	st.global.f32 	[%rd3], %f14;
	ld.global.f32 	%f15, [%rd52+-8];
	add.s64 	%rd18, %rd17, %rd16;
	ld.global.f32 	%f16, [%rd18];
	fma.rn.f32 	%f17, %f15, %f16, %f14;
	st.global.f32 	[%rd3], %f17;
	ld.global.f32 	%f18, [%rd52+-4];
	add.s64 	%rd19, %rd18, %rd16;
	ld.global.f32 	%f19, [%rd19];
	fma.rn.f32 	%f20, %f18, %f19, %f17;
	st.global.f32 	[%rd3], %f20;
	ld.global.f32 	%f21, [%rd52];
	add.s64 	%rd20, %rd19, %rd16;
	ld.global.f32 	%f22, [%rd20];
	fma.rn.f32 	%f23, %f21, %f22, %f20;
	st.global.f32 	[%rd3], %f23;
	ld.global.f32 	%f24, [%rd52+4];
	add.s64 	%rd21, %rd20, %rd16;
	ld.global.f32 	%f25, [%rd21];
	fma.rn.f32 	%f26, %f24, %f25, %f23;
	st.global.f32 	[%rd3], %f26;
	ld.global.f32 	%f27, [%rd52+8];
	add.s64 	%rd22, %rd21, %rd16;
	ld.global.f32 	%f28, [%rd22];
	fma.rn.f32 	%f29, %f27, %f28, %f26;
	st.global.f32 	[%rd3], %f29;
	ld.global.f32 	%f30, [%rd52+12];
	add.s64 	%rd23, %rd22, %rd16;
	ld.global.f32 	%f31, [%rd23];
	fma.rn.f32 	%f52, %f30, %f31, %f29;
	st.global.f32 	[%rd3], %f52;
	add.s32 	%r31, %r31, 8;
	add.s32 	%r30, %r30, %r7;
	add.s64 	%rd52, %rd52, 32;
	setp.ne.s32 	%p5, %r31, 0;
	@%p5 bra 	$L__BB12_3;
$L__BB12_4:
	setp.eq.s32 	%p6, %r4, 0;
	@%p6 bra 	$L__BB12_12;
	and.b32  	%r13, %r18, 3;
	setp.lt.u32 	%p7, %r4, 4;
	@%p7 bra 	$L__BB12_7;
	add.s32 	%r23, %r33, %r3;
	mul.wide.u32 	%rd24, %r23, 4;
	add.s64 	%rd25, %rd2, %rd24;
	ld.global.f32 	%f32, [%rd25];
	mad.lo.s32 	%r24, %r33, %r19, %r2;
	mul.wide.s32 	%rd26, %r24, 4;
	add.s64 	%rd27, %rd1, %rd26;
	ld.global.f32 	%f33, [%rd27];
	fma.rn.f32 	%f34, %f32, %f33, %f52;
	st.global.f32 	[%rd3], %f34;
	cvt.u64.u32 	%rd28, %r3;
	cvt.u64.u32 	%rd29, %r33;
	add.s64 	%rd30, %rd29, %rd28;
	shl.b64 	%rd31, %rd30, 2;
	add.s64 	%rd32, %rd2, %rd31;
	ld.global.f32 	%f35, [%rd32+4];
	mul.wide.s32 	%rd33, %r19, 4;
	add.s64 	%rd34, %rd27, %rd33;
	ld.global.f32 	%f36, [%rd34];
	fma.rn.f32 	%f37, %f35, %f36, %f34;
	st.global.f32 	[%rd3], %f37;
	ld.global.f32 	%f38, [%rd32+8];
	add.s64 	%rd35, %rd34, %rd33;
	ld.global.f32 	%f39, [%rd35];
	fma.rn.f32 	%f40, %f38, %f39, %f37;
	st.global.f32 	[%rd3], %f40;
	ld.global.f32 	%f41, [%rd32+12];
	add.s64 	%rd36, %rd35, %rd33;
	ld.global.f32 	%f42, [%rd36];
	fma.rn.f32 	%f52, %f41, %f42, %f40;
	st.global.f32 	[%rd3], %f52;
	add.s32 	%r33, %r33, 4;
$L__BB12_7:
	setp.eq.s32 	%p8, %r13, 0;
	@%p8 bra 	$L__BB12_12;
	setp.eq.s32 	%p9, %r13, 1;
	@%p9 bra 	$L__BB12_10;
	add.s32 	%r25, %r33, %r3;
	mul.wide.u32 	%rd37, %r25, 4;
	add.s64 	%rd38, %rd2, %rd37;
	ld.global.f32 	%f43, [%rd38];
	mad.lo.s32 	%r26, %r33, %r19, %r2;
	mul.wide.s32 	%rd39, %r26, 4;
	add.s64 	%rd40, %rd1, %rd39;
	ld.global.f32 	%f44, [%rd40];
	fma.rn.f32 	%f45, %f43, %f44, %f52;
	st.global.f32 	[%rd3], %f45;
	cvt.u64.u32 	%rd41, %r3;
	cvt.u64.u32 	%rd42, %r33;
	add.s64 	%rd43, %rd42, %rd41;
	shl.b64 	%rd44, %rd43, 2;
	add.s64 	%rd45, %rd2, %rd44;
	ld.global.f32 	%f46, [%rd45+4];
	mul.wide.s32 	%rd46, %r19, 4;
	add.s64 	%rd47, %rd40, %rd46;
	ld.global.f32 	%f47, [%rd47];
	fma.rn.f32 	%f52, %f46, %f47, %f45;
	st.global.f32 	[%rd3], %f52;
	add.s32 	%r33, %r33, 2;
$L__BB12_10:
	and.b32  	%r27, %r18, 1;
	setp.eq.b32 	%p10, %r27, 1;
	not.pred 	%p11, %p10;
	@%p11 bra 	$L__BB12_12;
	add.s32 	%r28, %r33, %r3;
	mul.wide.u32 	%rd48, %r28, 4;
	add.s64 	%rd49, %rd2, %rd48;
	ld.global.f32 	%f48, [%rd49];
	mad.lo.s32 	%r29, %r33, %r19, %r2;
	mul.wide.s32 	%rd50, %r29, 4;
	add.s64 	%rd51, %rd1, %rd50;
	ld.global.f32 	%f49, [%rd51];
	fma.rn.f32 	%f50, %f48, %f49, %f52;
	st.global.f32 	[%rd3], %f50;
$L__BB12_12:
	ret;

}


// ===== COMPILED SASS (sm_100) =====

	.target	sm_100

	.elftype	@"ET_EXEC"


//--------------------- .note.nv.tkinfo           --------------------------
	.section	.note.nv.tkinfo,"",@"SHT_NOTE"
	.sectionflags	@"SHF_NOTE_NV_TKINFO"
	.tkinfo
        /*0018*/ 	.word	0x00000002
        /*0030*/ 	.string	""
        /*0030*/ 	.string	"ptxas"
        /*0030*/ 	.string	"Cuda compilation tools, release 13.0, V13.0.88"
        /*0030*/ 	.string	"Build cuda_13.0.r13.0/compiler.36424714_0"
        /*0030*/ 	.string	"-arch sm_100 -m 64 "



//--------------------- .note.nv.cuinfo           --------------------------
	.section	.note.nv.cuinfo,"",@"SHT_NOTE"
	.sectionflags	@"SHF_NOTE_NV_CUINFO"
        /*0018*/ 	.short	0x0002
        /*001a*/ 	.short	0x0064
        /*001c*/ 	.short	0x0082
	.zero		2


//--------------------- .nv.info                  --------------------------
	.section	.nv.info,"",@"SHT_CUDA_INFO"
	.align	4


	//----- nvinfo : EIATTR_REGCOUNT
	.align		4
        /*0000*/ 	.byte	0x04, 0x2f
        /*0002*/ 	.short	(.L_3 - .L_2)
	.align		4
.L_2:
        /*0004*/ 	.word	index@(_Z17printVectorKernelPfii)
        /*0008*/ 	.word	0x0000001b


	//----- nvinfo : EIATTR_FRAME_SIZE
	.align		4
.L_3:
        /*000c*/ 	.byte	0x04, 0x11
        /*000e*/ 	.short	(.L_5 - .L_4)
	.align		4
.L_4:
        /*0010*/ 	.word	index@(_Z17printVectorKernelPfii)
        /*0014*/ 	.word	0x00000008


	//----- nvinfo : EIATTR_REGCOUNT
	.align		4
.L_5:
        /*0018*/ 	.byte	0x04, 0x2f
        /*001a*/ 	.short	(.L_7 - .L_6)
	.align		4
.L_6:
        /*001c*/ 	.word	index@(_Z17printMatrixKernelPfii)
        /*0020*/ 	.word	0x0000001a


	//----- nvinfo : EIATTR_FRAME_SIZE
	.align		4
.L_7:
        /*0024*/ 	.byte	0x04, 0x11
        /*0026*/ 	.short	(.L_9 - .L_8)
	.align		4
.L_8:
        /*0028*/ 	.word	index@(_Z17printMatrixKernelPfii)
        /*002c*/ 	.word	0x00000008


	//----- nvinfo : EIATTR_REGCOUNT
	.align		4
.L_9:
        /*0030*/ 	.byte	0x04, 0x2f
        /*0032*/ 	.short	(.L_11 - .L_10)
	.align		4
.L_10:
        /*0034*/ 	.word	index@(_Z15printMatTKernelPfii)
        /*0038*/ 	.word	0x0000001a


	//----- nvinfo : EIATTR_FRAME_SIZE
	.align		4
.L_11:
        /*003c*/ 	.byte	0x04, 0x11
        /*003e*/ 	.short	(.L_13 - .L_12)
	.align		4
.L_12:
        /*0040*/ 	.word	index@(_Z15printMatTKernelPfii)
        /*0044*/ 	.word	0x00000008


	//----- nvinfo : EIATTR_REGCOUNT
	.align		4
.L_13:
        /*0048*/ 	.byte	0x04, 0x2f
        /*004a*/ 	.short	(.L_15 - .L_14)
	.align		4
.L_14:
        /*004c*/ 	.word	index@(_Z18printMatFlatKernelPfii)
        /*0050*/ 	.word	0x0000001d


	//----- nvinfo : EIATTR_FRAME_SIZE
	.align		4
.L_15:
        /*0054*/ 	.byte	0x04, 0x11
        /*0056*/ 	.short	(.L_17 - .L_16)
	.align		4
.L_16:
        /*0058*/ 	.word	index@(_Z18printMatFlatKernelPfii)
        /*005c*/ 	.word	0x00000008


	//----- nvinfo : EIATTR_REGCOUNT
	.align		4
.L_17:
        /*0060*/ 	.byte	0x04, 0x2f
        /*0062*/ 	.short	(.L_19 - .L_18)
	.align		4
.L_18:
        /*0064*/ 	.word	index@(_Z21matrixTransposeKernelPfS_bii)
        /*0068*/ 	.word	0x00000020


	//----- nvinfo : EIATTR_FRAME_SIZE
	.align		4
.L_19:
        /*006c*/ 	.byte	0x04, 0x11
        /*006e*/ 	.short	(.L_21 - .L_20)
	.align		4
.L_20:
        /*0070*/ 	.word	index@(_Z21matrixTransposeKernelPfS_bii)
        /*0074*/ 	.word	0x00000000


	//----- nvinfo : EIATTR_REGCOUNT
	.align		4
.L_21:
        /*0078*/ 	.byte	0x04, 0x2f
        /*007a*/ 	.short	(.L_23 - .L_22)
	.align		4
.L_22:
        /*007c*/ 	.word	index@(_Z15getVectorKernelPfS_ibii)
        /*0080*/ 	.word	0x00000018


	//----- nvinfo : EIATTR_FRAME_SIZE
	.align		4
.L_23:
        /*0084*/ 	.byte	0x04, 0x11
        /*0086*/ 	.short	(.L_25 - .L_24)
	.align		4
.L_24:
        /*0088*/ 	.word	index@(_Z15getVectorKernelPfS_ibii)
        /*008c*/ 	.word	0x00000000


	//----- nvinfo : EIATTR_REGCOUNT
	.align		4
.L_25:
        /*0090*/ 	.byte	0x04, 0x2f
        /*0092*/ 	.short	(.L_27 - .L_26)
	.align		4
.L_26:
        /*0094*/ 	.word	index@(_Z22calculateProjectionGPUPfS_S_S_ii)
        /*0098*/ 	.word	0x00000010


	//----- nvinfo : EIATTR_FRAME_SIZE
	.align		4
.L_27:
        /*009c*/ 	.byte	0x04, 0x11
        /*009e*/ 	.short	(.L_29 - .L_28)
	.align		4
.L_28:
        /*00a0*/ 	.word	index@($__internal_0_$__cuda_sm3x_div_rn_noftz_f32_slowpath)
        /*00a4*/ 	.word	0x00000000


	//----- nvinfo : EIATTR_FRAME_SIZE
	.align		4
.L_29:
        /*00a8*/ 	.byte	0x04, 0x11
        /*00aa*/ 	.short	(.L_31 - .L_30)
	.align		4
.L_30:
        /*00ac*/ 	.word	index@(_Z22calculateProjectionGPUPfS_S_S_ii)
        /*00b0*/ 	.word	0x00000000


	//----- nvinfo : EIATTR_REGCOUNT
	.align		4
.L_31:
        /*00b4*/ 	.byte	0x04, 0x2f
        /*00b6*/ 	.short	(.L_33 - .L_32)
	.align		4
.L_32:
        /*00b8*/ 	.word	index@(_Z15innerProductGPUPfS_S_ii)
        /*00bc*/ 	.word	0x00000016


	//----- nvinfo : EIATTR_FRAME_SIZE
	.align		4
.L_33:
        /*00c0*/ 	.byte	0x04, 0x11
        /*00c2*/ 	.short	(.L_35 - .L_34)
	.align		4
.L_34:
        /*00c4*/ 	.word	index@(_Z15innerProductGPUPfS_S_ii)
        /*00c8*/ 	.word	0x00000000


	//----- nvinfo : EIATTR_REGCOUNT
	.align		4
.L_35:
        /*00cc*/ 	.byte	0x04, 0x2f
        /*00ce*/ 	.short	(.L_37 - .L_36)
	.align		4
.L_36:
        /*00d0*/ 	.word	index@(_Z17sumProjectionsGPUPfS_ii)
        /*00d4*/ 	.word	0x00000020


	//----- nvinfo : EIATTR_FRAME_SIZE
	.align		4
.L_37:
        /*00d8*/ 	.byte	0x04, 0x11
        /*00da*/ 	.short	(.L_39 - .L_38)
	.align		4
.L_38:
        /*00dc*/ 	.word	index@(_Z17sumProjectionsGPUPfS_ii)
        /*00e0*/ 	.word	0x00000000


	//----- nvinfo : EIATTR_REGCOUNT
	.align		4
.L_39:
        /*00e4*/ 	.byte	0x04, 0x2f
        /*00e6*/ 	.short	(.L_41 - .L_40)
	.align		4
.L_40:
        /*00e8*/ 	.word	index@(_Z12vectorSubGPUPfS_S_ii)
        /*00ec*/ 	.word	0x0000000c


	//----- nvinfo : EIATTR_FRAME_SIZE
	.align		4
.L_41:
        /*00f0*/ 	.byte	0x04, 0x11
        /*00f2*/ 	.short	(.L_43 - .L_42)
	.align		4
.L_42:
        /*00f4*/ 	.word	index@(_Z12vectorSubGPUPfS_S_ii)
        /*00f8*/ 	.word	0x00000000


	//----- nvinfo : EIATTR_REGCOUNT
	.align		4
.L_43:
        /*00fc*/ 	.byte	0x04, 0x2f
        /*00fe*/ 	.short	(.L_45 - .L_44)
	.align		4
.L_44:
        /*0100*/ 	.word	index@(_Z14vectorNormsGPUPfS_ii)
        /*0104*/ 	.word	0x00000020


	//----- nvinfo : EIATTR_FRAME_SIZE
	.align		4
.L_45:
        /*0108*/ 	.byte	0x04, 0x11
        /*010a*/ 	.short	(.L_47 - .L_46)
	.align		4
.L_46:
        /*010c*/ 	.word	index@(_Z14vectorNormsGPUPfS_ii)
        /*0110*/ 	.word	0x00000000


	//----- nvinfo : EIATTR_REGCOUNT
	.align		4
.L_47:
        /*0114*/ 	.byte	0x04, 0x2f
        /*0116*/ 	.short	(.L_49 - .L_48)
	.align		4
.L_48:
        /*0118*/ 	.word	index@(_Z11normMultGPUPfS_S_ii)
        /*011c*/ 	.word	0x0000000c


	//----- nvinfo : EIATTR_FRAME_SIZE
	.align		4
.L_49:
        /*0120*/ 	.byte	0x04, 0x11
        /*0122*/ 	.short	(.L_51 - .L_50)
	.align		4
.L_50:
        /*0124*/ 	.word	index@(_Z11normMultGPUPfS_S_ii)
        /*0128*/ 	.word	0x00000000


	//----- nvinfo : EIATTR_REGCOUNT
	.align		4
.L_51:
        /*012c*/ 	.byte	0x04, 0x2f
        /*012e*/ 	.short	(.L_53 - .L_52)
	.align		4
.L_52:
        /*0130*/ 	.word	index@(_Z13matrixMultGPUPfS_S_ii)
        /*0134*/ 	.word	0x0000001c


	//----- nvinfo : EIATTR_FRAME_SIZE
	.align		4
.L_53:
        /*0138*/ 	.byte	0x04, 0x11
        /*013a*/ 	.short	(.L_55 - .L_54)
	.align		4
.L_54:
        /*013c*/ 	.word	index@(_Z13matrixMultGPUPfS_S_ii)
        /*0140*/ 	.word	0x00000000


	//----- nvinfo : EIATTR_MIN_STACK_SIZE
	.align		4
.L_55:
        /*0144*/ 	.byte	0x04, 0x12
        /*0146*/ 	.short	(.L_57 - .L_56)
	.align		4
.L_56:
        /*0148*/ 	.word	index@(_Z13matrixMultGPUPfS_S_ii)
        /*014c*/ 	.word	0x00000000


	//----- nvinfo : EIATTR_MIN_STACK_SIZE
	.align		4
.L_57:
        /*0150*/ 	.byte	0x04, 0x12
        /*0152*/ 	.short	(.L_59 - .L_58)
	.align		4
.L_58:
        /*0154*/ 	.word	index@(_Z11normMultGPUPfS_S_ii)
        /*0158*/ 	.word	0x00000000


	//----- nvinfo : EIATTR_MIN_STACK_SIZE
	.align		4
.L_59:
        /*015c*/ 	.byte	0x04, 0x12
        /*015e*/ 	.short	(.L_61 - .L_60)
	.align		4
.L_60:
        /*0160*/ 	.word	index@(_Z14vectorNormsGPUPfS_ii)
        /*0164*/ 	.word	0x00000000


	//----- nvinfo : EIATTR_MIN_STACK_SIZE
	.align		4
.L_61:
        /*0168*/ 	.byte	0x04, 0x12
        /*016a*/ 	.short	(.L_63 - .L_62)
	.align		4
.L_62:
        /*016c*/ 	.word	index@(_Z12vectorSubGPUPfS_S_ii)
        /*0170*/ 	.word	0x00000000


	//----- nvinfo : EIATTR_MIN_STACK_SIZE
	.align		4
.L_63:
        /*0174*/ 	.byte	0x04, 0x12
        /*0176*/ 	.short	(.L_65 - .L_64)
	.align		4
.L_64:
        /*0178*/ 	.word	index@(_Z17sumProjectionsGPUPfS_ii)
        /*017c*/ 	.word	0x00000000


	//----- nvinfo : EIATTR_MIN_STACK_SIZE
	.align		4
.L_65:
        /*0180*/ 	.byte	0x04, 0x12
        /*0182*/ 	.short	(.L_67 - .L_66)
	.align		4
.L_66:
        /*0184*/ 	.word	index@(_Z15innerProductGPUPfS_S_ii)
        /*0188*/ 	.word	0x00000000


	//----- nvinfo : EIATTR_MIN_STACK_SIZE
	.align		4
.L_67:
        /*018c*/ 	.byte	0x04, 0x12
        /*018e*/ 	.short	(.L_69 - .L_68)
	.align		4
.L_68:
        /*0190*/ 	.word	index@(_Z22calculateProjectionGPUPfS_S_S_ii)
        /*0194*/ 	.word	0x00000000


	//----- nvinfo : EIATTR_MIN_STACK_SIZE
	.align		4
.L_69:
        /*0198*/ 	.byte	0x04, 0x12
        /*019a*/ 	.short	(.L_71 - .L_70)
	.align		4
.L_70:
        /*019c*/ 	.word	index@(_Z15getVectorKernelPfS_ibii)
        /*01a0*/ 	.word	0x00000000


	//----- nvinfo : EIATTR_MIN_STACK_SIZE
	.align		4
.L_71:
        /*01a4*/ 	.byte	0x04, 0x12
        /*01a6*/ 	.short	(.L_73 - .L_72)
	.align		4
.L_72:
        /*01a8*/ 	.word	index@(_Z21matrixTransposeKernelPfS_bii)
        /*01ac*/ 	.word	0x00000000


	//----- nvinfo : EIATTR_MIN_STACK_SIZE
	.align		4
.L_73:
        /*01b0*/ 	.byte	0x04, 0x12
        /*01b2*/ 	.short	(.L_75 - .L_74)
	.align		4
.L_74:
        /*01b4*/ 	.word	index@(_Z18printMatFlatKernelPfii)
        /*01b8*/ 	.word	0x00000008


	//----- nvinfo : EIATTR_MIN_STACK_SIZE
	.align		4
.L_75:
        /*01bc*/ 	.byte	0x04, 0x12
        /*01be*/ 	.short	(.L_77 - .L_76)
	.align		4
.L_76:
        /*01c0*/ 	.word	index@(_Z15printMatTKernelPfii)
        /*01c4*/ 	.word	0x00000008


	//----- nvinfo : EIATTR_MIN_STACK_SIZE
	.align		4
.L_77:
        /*01c8*/ 	.byte	0x04, 0x12
        /*01ca*/ 	.short	(.L_79 - .L_78)
	.align		4
.L_78:
        /*01cc*/ 	.word	index@(_Z17printMatrixKernelPfii)
        /*01d0*/ 	.word	0x00000008


	//----- nvinfo : EIATTR_MIN_STACK_SIZE
	.align		4
.L_79:
        /*01d4*/ 	.byte	0x04, 0x12
        /*01d6*/ 	.short	(.L_81 - .L_80)
	.align		4
.L_80:
        /*01d8*/ 	.word	index@(_Z17printVectorKernelPfii)
        /*01dc*/ 	.word	0x00000008
.L_81:


//--------------------- .nv.compat                --------------------------
	.section	.nv.compat,"",@"SHT_CUDA_COMPAT_INFO"
	.align	4
        /*0000*/ 	.byte	0x02, 0x09, 0x00, 0x00, 0x02, 0x02, 0x01, 0x00, 0x02, 0x05, 0x05, 0x00, 0x03, 0x07, 0x01, 0x01
        /*0010*/ 	.byte	0x02, 0x03, 0x00, 0x00, 0x02, 0x06, 0x01, 0x00, 0x04, 0x0b, 0x08, 0x00, 0x01, 0x00, 0x00, 0x00
        /*0020*/ 	.byte	0x00, 0x00, 0x00, 0x00


//--------------------- .nv.info._Z13matrixMultGPUPfS_S_ii --------------------------
	.section	.nv.info._Z13matrixMultGPUPfS_S_ii,"",@"SHT_CUDA_INFO"
	.sectionflags	@""
	.align	4


	//----- nvinfo : EIATTR_CUDA_API_VERSION
	.align		4
        /*0000*/ 	.byte	0x04, 0x37
        /*0002*/ 	.short	(.L_83 - .L_82)
.L_82:
        /*0004*/ 	.word	0x00000082


	//----- nvinfo : EIATTR_KPARAM_INFO
	.align		4
.L_83:
        /*0008*/ 	.byte	0x04, 0x17
        /*000a*/ 	.short	(.L_85 - .L_84)
.L_84:
        /*000c*/ 	.word	0x00000000
        /*0010*/ 	.short	0x0004
        /*0012*/ 	.short	0x001c
        /*0014*/ 	.byte	0x00, 0xf0, 0x11, 0x00


	//----- nvinfo : EIATTR_KPARAM_INFO
	.align		4
.L_85:
        /*0018*/ 	.byte	0x04, 0x17
        /*001a*/ 	.short	(.L_87 - .L_86)
.L_86:
        /*001c*/ 	.word	0x00000000
        /*0020*/ 	.short	0x0003
        /*0022*/ 	.short	0x0018
        /*0024*/ 	.byte	0x00, 0xf0, 0x11, 0x00


	//----- nvinfo : EIATTR_KPARAM_INFO
	.align		4
.L_87:
        /*0028*/ 	.byte	0x04, 0x17
        /*002a*/ 	.short	(.L_89 - .L_88)
.L_88:
        /*002c*/ 	.word	0x00000000
        /*0030*/ 	.short	0x0002
        /*0032*/ 	.short	0x0010
        /*0034*/ 	.byte	0x00, 0xf5, 0x21, 0x00


	//----- nvinfo : EIATTR_KPARAM_INFO
	.align		4
.L_89:
        /*0038*/ 	.byte	0x04, 0x17
        /*003a*/ 	.short	(.L_91 - .L_90)
.L_90:
        /*003c*/ 	.word	0x00000000
        /*0040*/ 	.short	0x0001
        /*0042*/ 	.short	0x0008
        /*0044*/ 	.byte	0x00, 0xf5, 0x21, 0x00


	//----- nvinfo : EIATTR_KPARAM_INFO
	.align		4
.L_91:
        /*0048*/ 	.byte	0x04, 0x17
        /*004a*/ 	.short	(.L_93 - .L_92)
.L_92:
        /*004c*/ 	.word	0x00000000
        /*0050*/ 	.short	0x0000
        /*0052*/ 	.short	0x0000
        /*0054*/ 	.byte	0x00, 0xf5, 0x21, 0x00


	//----- nvinfo : EIATTR_SPARSE_MMA_MASK
	.align		4
.L_93:
        /*0058*/ 	.byte	0x03, 0x50
        /*005a*/ 	.short	0x0000


	//----- nvinfo : EIATTR_MAXREG_COUNT
	.align		4
        /*005c*/ 	.byte	0x03, 0x1b
        /*005e*/ 	.short	0x00ff


	//----- nvinfo : EIATTR_MERCURY_ISA_VERSION
	.align		4
        /*0060*/ 	.byte	0x03, 0x5f
        /*0062*/ 	.short	0x0101


	//----- nvinfo : EIATTR_VRC_CTA_INIT_COUNT
	.align		4
        /*0064*/ 	.byte	0x02, 0x4a
	.zero		1
	.zero		1


	//----- nvinfo : EIATTR_EXIT_INSTR_OFFSETS
	.align		4
        /*0068*/ 	.byte	0x04, 0x1c
        /*006a*/ 	.short	(.L_95 - .L_94)


	//   ....[0]....
.L_94:
        /*006c*/ 	.word	0x00000070


	//   ....[1]....
        /*0070*/ 	.word	0x00000490


	//   ....[2]....
        /*0074*/ 	.word	0x000006d0


	//   ....[3]....
        /*0078*/ 	.word	0x00000870


	//   ....[4]....
        /*007c*/ 	.word	0x00000920


	//----- nvinfo : EIATTR_CBANK_PARAM_SIZE
	.align		4
.L_95:
        /*0080*/ 	.byte	0x03, 0x19
        /*0082*/ 	.short	0x0020


	//----- nvinfo : EIATTR_PARAM_CBANK
	.align		4
        /*0084*/ 	.byte	0x04, 0x0a
        /*0086*/ 	.short	(.L_97 - .L_96)
	.align		4
.L_96:
        /*0088*/ 	.word	index@(.nv.constant0._Z13matrixMultGPUPfS_S_ii)
        /*008c*/ 	.short	0x0380
        /*008e*/ 	.short	0x0020


	//----- nvinfo : EIATTR_SW_WAR
	.align		4
.L_97:
        /*0090*/ 	.byte	0x04, 0x36
        /*0092*/ 	.short	(.L_99 - .L_98)
.L_98:
        /*0094*/ 	.word	0x00000008
.L_99:


//--------------------- .nv.info._Z11normMultGPUPfS_S_ii --------------------------
	.section	.nv.info._Z11normMultGPUPfS_S_ii,"",@"SHT_CUDA_INFO"
	.sectionflags	@""
	.align	4


	//----- nvinfo : EIATTR_CUDA_API_VERSION
	.align		4
        /*0000*/ 	.byte	0x04, 0x37
        /*0002*/ 	.short	(.L_101 - .L_100)
.L_100:
        /*0004*/ 	.word	0x00000082


	//----- nvinfo : EIATTR_KPARAM_INFO
	.align		4
.L_101:
        /*0008*/ 	.byte	0x04, 0x17
        /*000a*/ 	.short	(.L_103 - .L_102)
.L_102:
        /*000c*/ 	.word	0x00000000
        /*0010*/ 	.short	0x0004
        /*0012*/ 	.short	0x001c
        /*0014*/ 	.byte	0x00, 0xf0, 0x11, 0x00


	//----- nvinfo : EIATTR_KPARAM_INFO
	.align		4
.L_103:
        /*0018*/ 	.byte	0x04, 0x17
        /*001a*/ 	.short	(.L_105 - .L_104)
.L_104:
        /*001c*/ 	.word	0x00000000
        /*0020*/ 	.short	0x0003
        /*0022*/ 	.short	0x0018
        /*0024*/ 	.byte	0x00, 0xf0, 0x11, 0x00


	//----- nvinfo : EIATTR_KPARAM_INFO
	.align		4
.L_105:
        /*0028*/ 	.byte	0x04, 0x17
        /*002a*/ 	.short	(.L_107 - .L_106)
.L_106:
        /*002c*/ 	.word	0x00000000
        /*0030*/ 	.short	0x0002
        /*0032*/ 	.short	0x0010
        /*0034*/ 	.byte	0x00, 0xf5, 0x21, 0x00


	//----- nvinfo : EIATTR_KPARAM_INFO
	.align		4
.L_107:
        /*0038*/ 	.byte	0x04, 0x17
        /*003a*/ 	.short	(.L_109 - .L_108)
.L_108:
        /*003c*/ 	.word	0x00000000
        /*0040*/ 	.short	0x0001
        /*0042*/ 	.short	0x0008
        /*0044*/ 	.byte	0x00, 0xf5, 0x21, 0x00


	//----- nvinfo : EIATTR_KPARAM_INFO
	.align		4
.L_109:
        /*0048*/ 	.byte	0x04, 0x17
        /*004a*/ 	.short	(.L_111 - .L_110)
.L_110:
        /*004c*/ 	.word	0x00000000
        /*0050*/ 	.short	0x0000
        /*0052*/ 	.short	0x0000
        /*0054*/ 	.byte	0x00, 0xf5, 0x21, 0x00


	//----- nvinfo : EIATTR_SPARSE_MMA_MASK
	.align		4
.L_111:
        /*0058*/ 	.byte	0x03, 0x50
        /*005a*/ 	.short	0x0000


	//----- nvinfo : EIATTR_MAXREG_COUNT
	.align		4
        /*005c*/ 	.byte	0x03, 0x1b
        /*005e*/ 	.short	0x00ff


	//----- nvinfo : EIATTR_MERCURY_ISA_VERSION
	.align		4
        /*0060*/ 	.byte	0x03, 0x5f
        /*0062*/ 	.short	0x0101


	//----- nvinfo : EIATTR_VRC_CTA_INIT_COUNT
	.align		4
        /*0064*/ 	.byte	0x02, 0x4a
	.zero		1
	.zero		1


	//----- nvinfo : EIATTR_EXIT_INSTR_OFFSETS
	.align		4
        /*0068*/ 	.byte	0x04, 0x1c
        /*006a*/ 	.short	(.L_113 - .L_112)


	//   ....[0]....
.L_112:
        /*006c*/ 	.word	0x00000050


	//   ....[1]....
        /*0070*/ 	.word	0x00000270


	//----- nvinfo : EIATTR_CBANK_PARAM_SIZE
	.align		4
.L_113:
        /*0074*/ 	.byte	0x03, 0x19
        /*0076*/ 	.short	0x0020


	//----- nvinfo : EIATTR_PARAM_CBANK
	.align		4
        /*0078*/ 	.byte	0x04, 0x0a
        /*007a*/ 	.short	(.L_115 - .L_114)
	.align		4
.L_114:
        /*007c*/ 	.word	index@(.nv.constant0._Z11normMultGPUPfS_S_ii)
        /*0080*/ 	.short	0x0380
        /*0082*/ 	.short	0x0020


	//----- nvinfo : EIATTR_SW_WAR
	.align		4
.L_115:
        /*0084*/ 	.byte	0x04, 0x36
        /*0086*/ 	.short	(.L_117 - .L_116)
.L_116:
        /*0088*/ 	.word	0x00000008
.L_117:


//--------------------- .nv.info._Z14vectorNormsGPUPfS_ii --------------------------
	.section	.nv.info._Z14vectorNormsGPUPfS_ii,"",@"SHT_CUDA_INFO"
	.sectionflags	@""
	.align	4


	//----- nvinfo : EIATTR_CUDA_API_VERSION
	.align		4
        /*0000*/ 	.byte	0x04, 0x37
        /*0002*/ 	.short	(.L_119 - .L_118)
.L_118:
        /*0004*/ 	.word	0x00000082


	//----- nvinfo : EIATTR_KPARAM_INFO
	.align		4
.L_119:
        /*0008*/ 	.byte	0x04, 0x17
        /*000a*/ 	.short	(.L_121 - .L_120)
.L_120:
        /*000c*/ 	.word	0x00000000
        /*0010*/ 	.short	0x0003
        /*0012*/ 	.short	0x0014
        /*0014*/ 	.byte	0x00, 0xf0, 0x11, 0x00


	//----- nvinfo : EIATTR_KPARAM_INFO
	.align		4
.L_121:
        /*0018*/ 	.byte	0x04, 0x17
        /*001a*/ 	.short	(.L_123 - .L_122)
.L_122:
        /*001c*/ 	.word	0x00000000
        /*0020*/ 	.short	0x0002
        /*0022*/ 	.short	0x0010
        /*0024*/ 	.byte	0x00, 0xf0, 0x11, 0x00


	//----- nvinfo : EIATTR_KPARAM_INFO
	.align		4
.L_123:
        /*0028*/ 	.byte	0x04, 0x17
        /*002a*/ 	.short	(.L_125 - .L_124)
.L_124:
        /*002c*/ 	.word	0x00000000
        /*0030*/ 	.short	0x0001
        /*0032*/ 	.short	0x0008
        /*0034*/ 	.byte	0x00, 0xf5, 0x21, 0x00


	//----- nvinfo : EIATTR_KPARAM_INFO
	.align		4
.L_125:
        /*0038*/ 	.byte	0x04, 0x17
        /*003a*/ 	.short	(.L_127 - .L_126)
.L_126:
        /*003c*/ 	.word	0x00000000
        /*0040*/ 	.short	0x0000
        /*0042*/ 	.short	0x0000
        /*0044*/ 	.byte	0x00, 0xf5, 0x21, 0x00


	//----- nvinfo : EIATTR_SPARSE_MMA_MASK
	.align		4
.L_127:
        /*0048*/ 	.byte	0x03, 0x50
        /*004a*/ 	.short	0x0000


	//----- nvinfo : EIATTR_MAXREG_COUNT
	.align		4
        /*004c*/ 	.byte	0x03, 0x1b
        /*004e*/ 	.short	0x00ff


	//----- nvinfo : EIATTR_MERCURY_ISA_VERSION
	.align		4
        /*0050*/ 	.byte	0x03, 0x5f
        /*0052*/ 	.short	0x0101


	//----- nvinfo : EIATTR_VRC_CTA_INIT_COUNT
	.align		4
        /*0054*/ 	.byte	0x02, 0x4a
	.zero		1
	.zero		1


	//----- nvinfo : EIATTR_EXIT_INSTR_OFFSETS
	.align		4
        /*0058*/ 	.byte	0x04, 0x1c
        /*005a*/ 	.short	(.L_129 - .L_128)


	//   ....[0]....
.L_128:
        /*005c*/ 	.word	0x00000040


	//   ....[1]....
        /*0060*/ 	.word	0x00000850


	//----- nvinfo : EIATTR_CBANK_PARAM_SIZE
	.align		4
.L_129:
        /*0064*/ 	.byte	0x03, 0x19
        /*0066*/ 	.short	0x0018


	//----- nvinfo : EIATTR_PARAM_CBANK
	.align		4
        /*0068*/ 	.byte	0x04, 0x0a
        /*006a*/ 	.short	(.L_131 - .L_130)
	.align		4
.L_130:
        /*006c*/ 	.word	index@(.nv.constant0._Z14vectorNormsGPUPfS_ii)
        /*0070*/ 	.short	0x0380
        /*0072*/ 	.short	0x0018


	//----- nvinfo : EIATTR_SW_WAR
	.align		4
.L_131:
        /*0074*/ 	.byte	0x04, 0x36
        /*0076*/ 	.short	(.L_133 - .L_132)
.L_132:
        /*0078*/ 	.word	0x00000008
.L_133:


//--------------------- .nv.info._Z12vectorSubGPUPfS_S_ii --------------------------
	.section	.nv.info._Z12vectorSubGPUPfS_S_ii,"",@"SHT_CUDA_INFO"
	.sectionflags	@""
	.align	4


	//----- nvinfo : EIATTR_CUDA_API_VERSION
	.align		4
        /*0000*/ 	.byte	0x04, 0x37
        /*0002*/ 	.short	(.L_135 - .L_134)
.L_134:
        /*0004*/ 	.word	0x00000082


	//----- nvinfo : EIATTR_KPARAM_INFO
	.align		4
.L_135:
        /*0008*/ 	.byte	0x04, 0x17
        /*000a*/ 	.short	(.L_137 - .L_136)
.L_136:
        /*000c*/ 	.word	0x00000000
        /*0010*/ 	.short	0x0004
        /*0012*/ 	.short	0x001c
        /*0014*/ 	.byte	0x00, 0xf0, 0x11, 0x00


	//----- nvinfo : EIATTR_KPARAM_INFO
	.align		4
.L_137:
        /*0018*/ 	.byte	0x04, 0x17
        /*001a*/ 	.short	(.L_139 - .L_138)
.L_138:
        /*001c*/ 	.word	0x00000000
        /*0020*/ 	.short	0x0003
        /*0022*/ 	.short	0x0018
        /*0024*/ 	.byte	0x00, 0xf0, 0x11, 0x00


	//----- nvinfo : EIATTR_KPARAM_INFO
	.align		4
.L_139:
        /*0028*/ 	.byte	0x04, 0x17
        /*002a*/ 	.short	(.L_141 - .L_140)
.L_140:
        /*002c*/ 	.word	0x00000000
        /*0030*/ 	.short	0x0002
        /*0032*/ 	.short	0x0010
        /*0034*/ 	.byte	0x00, 0xf5, 0x21, 0x00


	//----- nvinfo : EIATTR_KPARAM_INFO
	.align		4
.L_141:
        /*0038*/ 	.byte	0x04, 0x17
        /*003a*/ 	.short	(.L_143 - .L_142)
.L_142:
        /*003c*/ 	.word	0x00000000
        /*0040*/ 	.short	0x0001
        /*0042*/ 	.short	0x0008
        /*0044*/ 	.byte	0x00, 0xf5, 0x21, 0x00


	//----- nvinfo : EIATTR_KPARAM_INFO
	.align		4
.L_143:
        /*0048*/ 	.byte	0x04, 0x17
        /*004a*/ 	.short	(.L_145 - .L_144)
.L_144:
        /*004c*/ 	.word	0x00000000
        /*0050*/ 	.short	0x0000
        /*0052*/ 	.short	0x0000
        /*0054*/ 	.byte	0x00, 0xf5, 0x21, 0x00


	//----- nvinfo : EIATTR_SPARSE_MMA_MASK
	.align		4
.L_145:
        /*0058*/ 	.byte	0x03, 0x50
        /*005a*/ 	.short	0x0000


	//----- nvinfo : EIATTR_MAXREG_COUNT
	.align		4
        /*005c*/ 	.byte	0x03, 0x1b
        /*005e*/ 	.short	0x00ff


	//----- nvinfo : EIATTR_MERCURY_ISA_VERSION
	.align		4
        /*0060*/ 	.byte	0x03, 0x5f
        /*0062*/ 	.short	0x0101


	//----- nvinfo : EIATTR_VRC_CTA_INIT_COUNT
	.align		4
        /*0064*/ 	.byte	0x02, 0x4a
	.zero		1
	.zero		1


	//----- nvinfo : EIATTR_EXIT_INSTR_OFFSETS
	.align		4
        /*0068*/ 	.byte	0x04, 0x1c
        /*006a*/ 	.short	(.L_147 - .L_146)


	//   ....[0]....
.L_146:
        /*006c*/ 	.word	0x00000040


	//   ....[1]....
        /*0070*/ 	.word	0x00000100


	//----- nvinfo : EIATTR_CBANK_PARAM_SIZE
	.align		4
.L_147:
        /*0074*/ 	.byte	0x03, 0x19
        /*0076*/ 	.short	0x0020


	//----- nvinfo : EIATTR_PARAM_CBANK
	.align		4
        /*0078*/ 	.byte	0x04, 0x0a
        /*007a*/ 	.short	(.L_149 - .L_148)
	.align		4
.L_148:
        /*007c*/ 	.word	index@(.nv.constant0._Z12vectorSubGPUPfS_S_ii)
        /*0080*/ 	.short	0x0380
        /*0082*/ 	.short	0x0020


	//----- nvinfo : EIATTR_SW_WAR
	.align		4
.L_149:
        /*0084*/ 	.byte	0x04, 0x36
        /*0086*/ 	.short	(.L_151 - .L_150)
.L_150:
        /*0088*/ 	.word	0x00000008
.L_151:


//--------------------- .nv.info._Z17sumProjectionsGPUPfS_ii --------------------------
	.section	.nv.info._Z17sumProjectionsGPUPfS_ii,"",@"SHT_CUDA_INFO"
	.sectionflags	@""
	.align	4


	//----- nvinfo : EIATTR_CUDA_API_VERSION
	.align		4
        /*0000*/ 	.byte	0x04, 0x37
        /*0002*/ 	.short	(.L_153 - .L_152)
.L_152:
        /*0004*/ 	.word	0x00000082


	//----- nvinfo : EIATTR_KPARAM_INFO
	.align		4
.L_153:
        /*0008*/ 	.byte	0x04, 0x17
        /*000a*/ 	.short	(.L_155 - .L_154)
.L_154:
        /*000c*/ 	.word	0x00000000
        /*0010*/ 	.short	0x0003
        /*0012*/ 	.short	0x0014
        /*0014*/ 	.byte	0x00, 0xf0, 0x11, 0x00


	//----- nvinfo : EIATTR_KPARAM_INFO
	.align		4
.L_155:
        /*0018*/ 	.byte	0x04, 0x17
        /*001a*/ 	.short	(.L_157 - .L_156)
.L_156:
        /*001c*/ 	.word	0x00000000
        /*0020*/ 	.short	0x0002
        /*0022*/ 	.short	0x0010
        /*0024*/ 	.byte	0x00, 0xf0, 0x11, 0x00


	//----- nvinfo : EIATTR_KPARAM_INFO
	.align		4
.L_157:
        /*0028*/ 	.byte	0x04, 0x17
        /*002a*/ 	.short	(.L_159 - .L_158)
.L_158:
        /*002c*/ 	.word	0x00000000
        /*0030*/ 	.short	0x0001
        /*0032*/ 	.short	0x0008
        /*0034*/ 	.byte	0x00, 0xf5, 0x21, 0x00


	//----- nvinfo : EIATTR_KPARAM_INFO
	.align		4
.L_159:
        /*0038*/ 	.byte	0x04, 0x17
        /*003a*/ 	.short	(.L_161 - .L_160)
.L_160:
        /*003c*/ 	.word	0x00000000
        /*0040*/ 	.short	0x0000
        /*0042*/ 	.short	0x0000
        /*0044*/ 	.byte	0x00, 0xf5, 0x21, 0x00


	//----- nvinfo : EIATTR_SPARSE_MMA_MASK
	.align		4
.L_161:
        /*0048*/ 	.byte	0x03, 0x50
        /*004a*/ 	.short	0x0000


	//----- nvinfo : EIATTR_MAXREG_COUNT
	.align		4
        /*004c*/ 	.byte	0x03, 0x1b
        /*004e*/ 	.short	0x00ff


	//----- nvinfo : EIATTR_MERCURY_ISA_VERSION
	.align		4
        /*0050*/ 	.byte	0x03, 0x5f
        /*0052*/ 	.short	0x0101


	//----- nvinfo : EIATTR_VRC_CTA_INIT_COUNT
	.align		4
        /*0054*/ 	.byte	0x02, 0x4a
	.zero		1
	.zero		1


	//----- nvinfo : EIATTR_EXIT_INSTR_OFFSETS
	.align		4
        /*0058*/ 	.byte	0x04, 0x1c
        /*005a*/ 	.short	(.L_163 - .L_162)


	//   ....[0]....
.L_162:
        /*005c*/ 	.word	0x00000040


	//   ....[1]....
        /*0060*/ 	.word	0x000008b0


	//----- nvinfo : EIATTR_CBANK_PARAM_SIZE
	.align		4
.L_163:
        /*0064*/ 	.byte	0x03, 0x19
        /*0066*/ 	.short	0x0018


	//----- nvinfo : EIATTR_PARAM_CBANK
	.align		4
        /*0068*/ 	.byte	0x04, 0x0a
        /*006a*/ 	.short	(.L_165 - .L_164)
	.align		4
.L_164:
        /*006c*/ 	.word	index@(.nv.constant0._Z17sumProjectionsGPUPfS_ii)
        /*0070*/ 	.short	0x0380
        /*0072*/ 	.short	0x0018


	//----- nvinfo : EIATTR_SW_WAR
	.align		4
.L_165:
        /*0074*/ 	.byte	0x04, 0x36
        /*0076*/ 	.short	(.L_167 - .L_166)
.L_166:
        /*0078*/ 	.word	0x00000008
.L_167:


//--------------------- .nv.info._Z15innerProductGPUPfS_S_ii --------------------------
	.section	.nv.info._Z15innerProductGPUPfS_S_ii,"",@"SHT_CUDA_INFO"
	.sectionflags	@""
	.align	4


	//----- nvinfo : EIATTR_CUDA_API_VERSION
	.align		4
        /*0000*/ 	.byte	0x04, 0x37
        /*0002*/ 	.short	(.L_169 - .L_168)
.L_168:
        /*0004*/ 	.word	0x00000082


	//----- nvinfo : EIATTR_KPARAM_INFO
	.align		4
.L_169:
        /*0008*/ 	.byte	0x04, 0x17
        /*000a*/ 	.short	(.L_171 - .L_170)
.L_170:
        /*000c*/ 	.word	0x00000000
        /*0010*/ 	.short	0x0004
        /*0012*/ 	.short	0x001c
        /*0014*/ 	.byte	0x00, 0xf0, 0x11, 0x00


	//----- nvinfo : EIATTR_KPARAM_INFO
	.align		4
.L_171:
        /*0018*/ 	.byte	0x04, 0x17
        /*001a*/ 	.short	(.L_173 - .L_172)
.L_172:
        /*001c*/ 	.word	0x00000000
        /*0020*/ 	.short	0x0003
        /*0022*/ 	.short	0x0018
        /*0024*/ 	.byte	0x00, 0xf0, 0x11, 0x00


	//----- nvinfo : EIATTR_KPARAM_INFO
	.align		4
.L_173:
        /*0028*/ 	.byte	0x04, 0x17
        /*002a*/ 	.short	(.L_175 - .L_174)
.L_174:
        /*002c*/ 	.word	0x00000000
        /*0030*/ 	.short	0x0002
        /*0032*/ 	.short	0x0010
        /*0034*/ 	.byte	0x00, 0xf5, 0x21, 0x00


	//----- nvinfo : EIATTR_KPARAM_INFO
	.align		4
.L_175:
        /*0038*/ 	.byte	0x04, 0x17
        /*003a*/ 	.short	(.L_177 - .L_176)
.L_176:
        /*003c*/ 	.word	0x00000000
        /*0040*/ 	.short	0x0001
        /*0042*/ 	.short	0x0008
        /*0044*/ 	.byte	0x00, 0xf5, 0x21, 0x00


	//----- nvinfo : EIATTR_KPARAM_INFO
	.align		4
.L_177:
        /*0048*/ 	.byte	0x04, 0x17
        /*004a*/ 	.short	(.L_179 - .L_178)
.L_178:
        /*004c*/ 	.word	0x00000000
        /*0050*/ 	.short	0x0000
        /*0052*/ 	.short	0x0000
        /*0054*/ 	.byte	0x00, 0xf5, 0x21, 0x00


	//----- nvinfo : EIATTR_SPARSE_MMA_MASK
	.align		4
.L_179:
        /*0058*/ 	.byte	0x03, 0x50
        /*005a*/ 	.short	0x0000


	//----- nvinfo : EIATTR_MAXREG_COUNT
	.align		4
        /*005c*/ 	.byte	0x03, 0x1b
        /*005e*/ 	.short	0x00ff


	//----- nvinfo : EIATTR_NUM_BARRIERS
	.align		4
        /*0060*/ 	.byte	0x02, 0x4c
        /*0062*/ 	.byte	0x01
	.zero		1


	//----- nvinfo : EIATTR_MERCURY_ISA_VERSION
	.align		4
        /*0064*/ 	.byte	0x03, 0x5f
        /*0066*/ 	.short	0x0101


	//----- nvinfo : EIATTR_VRC_CTA_INIT_COUNT
	.align		4
        /*0068*/ 	.byte	0x02, 0x4a
	.zero		1
	.zero		1


	//----- nvinfo : EIATTR_EXIT_INSTR_OFFSETS
	.align		4
        /*006c*/ 	.byte	0x04, 0x1c
        /*006e*/ 	.short	(.L_181 - .L_180)


	//   ....[0]....
.L_180:
        /*0070*/ 	.word	0x00000040


	//   ....[1]....
        /*0074*/ 	.word	0x00000140


	//   ....[2]....
        /*0078*/ 	.word	0x00000620


	//----- nvinfo : EIATTR_CBANK_PARAM_SIZE
	.align		4
.L_181:
        /*007c*/ 	.byte	0x03, 0x19
        /*007e*/ 	.short	0x0020


	//----- nvinfo : EIATTR_PARAM_CBANK
	.align		4
        /*0080*/ 	.byte	0x04, 0x0a
        /*0082*/ 	.short	(.L_183 - .L_182)
	.align		4
.L_182:
        /*0084*/ 	.word	index@(.nv.constant0._Z15innerProductGPUPfS_S_ii)
        /*0088*/ 	.short	0x0380
        /*008a*/ 	.short	0x0020


	//----- nvinfo : EIATTR_SW_WAR
	.align		4
.L_183:
        /*008c*/ 	.byte	0x04, 0x36
        /*008e*/ 	.short	(.L_185 - .L_184)
.L_184:
        /*0090*/ 	.word	0x00000008
.L_185:


//--------------------- .nv.info._Z22calculateProjectionGPUPfS_S_S_ii --------------------------
	.section	.nv.info._Z22calculateProjectionGPUPfS_S_S_ii,"",@"SHT_CUDA_INFO"
	.sectionflags	@""
	.align	4


	//----- nvinfo : EIATTR_CUDA_API_VERSION
	.align		4
        /*0000*/ 	.byte	0x04, 0x37
        /*0002*/ 	.short	(.L_187 - .L_186)
.L_186:
        /*0004*/ 	.word	0x00000082


	//----- nvinfo : EIATTR_KPARAM_INFO
	.align		4
.L_187:
        /*0008*/ 	.byte	0x04, 0x17
        /*000a*/ 	.short	(.L_189 - .L_188)
.L_188:
        /*000c*/ 	.word	0x00000000
        /*0010*/ 	.short	0x0005
        /*0012*/ 	.short	0x0024
        /*0014*/ 	.byte	0x00, 0xf0, 0x11, 0x00


	//----- nvinfo : EIATTR_KPARAM_INFO
	.align		4
.L_189:
        /*0018*/ 	.byte	0x04, 0x17
        /*001a*/ 	.short	(.L_191 - .L_190)
.L_190:
        /*001c*/ 	.word	0x00000000
        /*0020*/ 	.short	0x0004
        /*0022*/ 	.short	0x0020
        /*0024*/ 	.byte	0x00, 0xf0, 0x11, 0x00


	//----- nvinfo : EIATTR_KPARAM_INFO
	.align		4
.L_191:
        /*0028*/ 	.byte	0x04, 0x17
        /*002a*/ 	.short	(.L_193 - .L_192)
.L_192:
        /*002c*/ 	.word	0x00000000
        /*0030*/ 	.short	0x0003
        /*0032*/ 	.short	0x0018
        /*0034*/ 	.byte	0x00, 0xf5, 0x21, 0x00


	//----- nvinfo : EIATTR_KPARAM_INFO
	.align		4
.L_193:
        /*0038*/ 	.byte	0x04, 0x17
        /*003a*/ 	.short	(.L_195 - .L_194)
.L_194:
        /*003c*/ 	.word	0x00000000
        /*0040*/ 	.short	0x0002
        /*0042*/ 	.short	0x0010
        /*0044*/ 	.byte	0x00, 0xf5, 0x21, 0x00


	//----- nvinfo : EIATTR_KPARAM_INFO
	.align		4
.L_195:
        /*0048*/ 	.byte	0x04, 0x17
        /*004a*/ 	.short	(.L_197 - .L_196)
.L_196:
        /*004c*/ 	.word	0x00000000
        /*0050*/ 	.short	0x0001
        /*0052*/ 	.short	0x0008
        /*0054*/ 	.byte	0x00, 0xf5, 0x21, 0x00


	//----- nvinfo : EIATTR_KPARAM_INFO
	.align		4
.L_197:
        /*0058*/ 	.byte	0x04, 0x17
        /*005a*/ 	.short	(.L_199 - .L_198)
.L_198:
        /*005c*/ 	.word	0x00000000
        /*0060*/ 	.short	0x0000
        /*0062*/ 	.short	0x0000
        /*0064*/ 	.byte	0x00, 0xf5, 0x21, 0x00


	//----- nvinfo : EIATTR_SPARSE_MMA_MASK
	.align		4
.L_199:
        /*0068*/ 	.byte	0x03, 0x50
        /*006a*/ 	.short	0x0000


	//----- nvinfo : EIATTR_MAXREG_COUNT
	.align		4
        /*006c*/ 	.byte	0x03, 0x1b
        /*006e*/ 	.short	0x00ff


	//----- nvinfo : EIATTR_NUM_BARRIERS
	.align		4
        /*0070*/ 	.byte	0x02, 0x4c
        /*0072*/ 	.byte	0x01
	.zero		1


	//----- nvinfo : EIATTR_MERCURY_ISA_VERSION
	.align		4
        /*0074*/ 	.byte	0x03, 0x5f
        /*0076*/ 	.short	0x0101


	//----- nvinfo : EIATTR_VRC_CTA_INIT_COUNT
	.align		4
        /*0078*/ 	.byte	0x02, 0x4a
	.zero		1
	.zero		1


	//----- nvinfo : EIATTR_EXIT_INSTR_OFFSETS
	.align		4
        /*007c*/ 	.byte	0x04, 0x1c
        /*007e*/ 	.short	(.L_201 - .L_200)


	//   ....[0]....
.L_200:
        /*0080*/ 	.word	0x00000040


	//   ....[1]....
        /*0084*/ 	.word	0x00000250


	//   ....[2]....
        /*0088*/ 	.word	0x00000290


	//----- nvinfo : EIATTR_CRS_STACK_SIZE
	.align		4
.L_201:
        /*008c*/ 	.byte	0x04, 0x1e
        /*008e*/ 	.short	(.L_203 - .L_202)
.L_202:
        /*0090*/ 	.word	0x00000000


	//----- nvinfo : EIATTR_CBANK_PARAM_SIZE
	.align		4
.L_203:
        /*0094*/ 	.byte	0x03, 0x19
        /*0096*/ 	.short	0x0028


	//----- nvinfo : EIATTR_PARAM_CBANK
	.align		4
        /*0098*/ 	.byte	0x04, 0x0a
        /*009a*/ 	.short	(.L_205 - .L_204)
	.align		4
.L_204:
        /*009c*/ 	.word	index@(.nv.constant0._Z22calculateProjectionGPUPfS_S_S_ii)
        /*00a0*/ 	.short	0x0380
        /*00a2*/ 	.short	0x0028


	//----- nvinfo : EIATTR_SW_WAR
	.align		4
.L_205:
        /*00a4*/ 	.byte	0x04, 0x36
        /*00a6*/ 	.short	(.L_207 - .L_206)
.L_206:
        /*00a8*/ 	.word	0x00000008
.L_207:


//--------------------- .nv.info._Z15getVectorKernelPfS_ibii --------------------------
	.section	.nv.info._Z15getVectorKernelPfS_ibii,"",@"SHT_CUDA_INFO"
	.sectionflags	@""
	.align	4


	//----- nvinfo : EIATTR_CUDA_API_VERSION
	.align		4
        /*0000*/ 	.byte	0x04, 0x37
        /*0002*/ 	.short	(.L_209 - .L_208)
.L_208:
        /*0004*/ 	.word	0x00000082


	//----- nvinfo : EIATTR_KPARAM_INFO
	.align		4
.L_209:
        /*0008*/ 	.byte	0x04, 0x17
        /*000a*/ 	.short	(.L_211 - .L_210)
.L_210:
        /*000c*/ 	.word	0x00000000
        /*0010*/ 	.short	0x0005
        /*0012*/ 	.short	0x001c
        /*0014*/ 	.byte	0x00, 0xf0, 0x11, 0x00


	//----- nvinfo : EIATTR_KPARAM_INFO
	.align		4
.L_211:
        /*0018*/ 	.byte	0x04, 0x17
        /*001a*/ 	.short	(.L_213 - .L_212)
.L_212:
        /*001c*/ 	.word	0x00000000
        /*0020*/ 	.short	0x0004
        /*0022*/ 	.short	0x0018
        /*0024*/ 	.byte	0x00, 0xf0, 0x11, 0x00


	//----- nvinfo : EIATTR_KPARAM_INFO
	.align		4
.L_213:
        /*0028*/ 	.byte	0x04, 0x17
        /*002a*/ 	.short	(.L_215 - .L_214)
.L_214:
        /*002c*/ 	.word	0x00000000
        /*0030*/ 	.short	0x0003
        /*0032*/ 	.short	0x0014
        /*0034*/ 	.byte	0x00, 0xf0, 0x05, 0x00


	//----- nvinfo : EIATTR_KPARAM_INFO
	.align		4
.L_215:
        /*0038*/ 	.byte	0x04, 0x17
        /*003a*/ 	.short	(.L_217 - .L_216)
.L_216:
        /*003c*/ 	.word	0x00000000
        /*0040*/ 	.short	0x0002
        /*0042*/ 	.short	0x0010
        /*0044*/ 	.byte	0x00, 0xf0, 0x11, 0x00


	//----- nvinfo : EIATTR_KPARAM_INFO
	.align		4
.L_217:
        /*0048*/ 	.byte	0x04, 0x17
        /*004a*/ 	.short	(.L_219 - .L_218)
.L_218:
        /*004c*/ 	.word	0x00000000
        /*0050*/ 	.short	0x0001
        /*0052*/ 	.short	0x0008
        /*0054*/ 	.byte	0x00, 0xf5, 0x21, 0x00


	//----- nvinfo : EIATTR_KPARAM_INFO
	.align		4
.L_219:
        /*0058*/ 	.byte	0x04, 0x17
        /*005a*/ 	.short	(.L_221 - .L_220)
.L_220:
        /*005c*/ 	.word	0x00000000
        /*0060*/ 	.short	0x0000
        /*0062*/ 	.short	0x0000
        /*0064*/ 	.byte	0x00, 0xf5, 0x21, 0x00


	//----- nvinfo : EIATTR_SPARSE_MMA_MASK
	.align		4
.L_221:
        /*0068*/ 	.byte	0x03, 0x50
        /*006a*/ 	.short	0x0000


	//----- nvinfo : EIATTR_MAXREG_COUNT
	.align		4
        /*006c*/ 	.byte	0x03, 0x1b
        /*006e*/ 	.short	0x00ff


	//----- nvinfo : EIATTR_MERCURY_ISA_VERSION
	.align		4
        /*0070*/ 	.byte	0x03, 0x5f
        /*0072*/ 	.short	0x0101


	//----- nvinfo : EIATTR_VRC_CTA_INIT_COUNT
	.align		4
        /*0074*/ 	.byte	0x02, 0x4a
	.zero		1
	.zero		1


	//----- nvinfo : EIATTR_EXIT_INSTR_OFFSETS
	.align		4
        /*0078*/ 	.byte	0x04, 0x1c
        /*007a*/ 	.short	(.L_223 - .L_222)


	//   ....[0]....
.L_222:
        /*007c*/ 	.word	0x00000050


	//   ....[1]....
        /*0080*/ 	.word	0x00000470


	//   ....[2]....
        /*0084*/ 	.word	0x00000620


	//   ....[3]....
        /*0088*/ 	.word	0x00000750


	//   ....[4]....
        /*008c*/ 	.word	0x00000850


	//   ....[5]....
        /*0090*/ 	.word	0x00000c20


	//   ....[6]....
        /*0094*/ 	.word	0x00000dd0


	//   ....[7]....
        /*0098*/ 	.word	0x00000f00


	//   ....[8]....
        /*009c*/ 	.word	0x00001010


	//----- nvinfo : EIATTR_CBANK_PARAM_SIZE
	.align		4
.L_223:
        /*00a0*/ 	.byte	0x03, 0x19
        /*00a2*/ 	.short	0x0020


	//----- nvinfo : EIATTR_PARAM_CBANK
	.align		4
        /*00a4*/ 	.byte	0x04, 0x0a
        /*00a6*/ 	.short	(.L_225 - .L_224)
	.align		4
.L_224:
        /*00a8*/ 	.word	index@(.nv.constant0._Z15getVectorKernelPfS_ibii)
        /*00ac*/ 	.short	0x0380
        /*00ae*/ 	.short	0x0020


	//----- nvinfo : EIATTR_SW_WAR
	.align		4
.L_225:
        /*00b0*/ 	.byte	0x04, 0x36
        /*00b2*/ 	.short	(.L_227 - .L_226)
.L_226:
        /*00b4*/ 	.word	0x00000008
.L_227:


//--------------------- .nv.info._Z21matrixTransposeKernelPfS_bii --------------------------
	.section	.nv.info._Z21matrixTransposeKernelPfS_bii,"",@"SHT_CUDA_INFO"
	.sectionflags	@""
	.align	4


	//----- nvinfo : EIATTR_CUDA_API_VERSION
	.align		4
        /*0000*/ 	.byte	0x04, 0x37
        /*0002*/ 	.short	(.L_229 - .L_228)
.L_228:
        /*0004*/ 	.word	0x00000082


	//----- nvinfo : EIATTR_KPARAM_INFO
	.align		4
.L_229:
        /*0008*/ 	.byte	0x04, 0x17
        /*000a*/ 	.short	(.L_231 - .L_230)
.L_230:
        /*000c*/ 	.word	0x00000000
        /*0010*/ 	.short	0x0004
        /*0012*/ 	.short	0x0018
        /*0014*/ 	.byte	0x00, 0xf0, 0x11, 0x00


	//----- nvinfo : EIATTR_KPARAM_INFO
	.align		4
.L_231:
        /*0018*/ 	.byte	0x04, 0x17
        /*001a*/ 	.short	(.L_233 - .L_232)
.L_232:
        /*001c*/ 	.word	0x00000000
        /*0020*/ 	.short	0x0003
        /*0022*/ 	.short	0x0014
        /*0024*/ 	.byte	0x00, 0xf0, 0x11, 0x00


	//----- nvinfo : EIATTR_KPARAM_INFO
	.align		4
.L_233:
        /*0028*/ 	.byte	0x04, 0x17
        /*002a*/ 	.short	(.L_235 - .L_234)
.L_234:
        /*002c*/ 	.word	0x00000000
        /*0030*/ 	.short	0x0002
        /*0032*/ 	.short	0x0010
        /*0034*/ 	.byte	0x00, 0xf0, 0x05, 0x00


	//----- nvinfo : EIATTR_KPARAM_INFO
	.align		4
.L_235:
        /*0038*/ 	.byte	0x04, 0x17
        /*003a*/ 	.short	(.L_237 - .L_236)
.L_236:
        /*003c*/ 	.word	0x00000000
        /*0040*/ 	.short	0x0001
        /*0042*/ 	.short	0x0008
        /*0044*/ 	.byte	0x00, 0xf5, 0x21, 0x00


	//----- nvinfo : EIATTR_KPARAM_INFO
	.align		4
.L_237:
        /*0048*/ 	.byte	0x04, 0x17
        /*004a*/ 	.short	(.L_239 - .L_238)
.L_238:
        /*004c*/ 	.word	0x00000000
        /*0050*/ 	.short	0x0000
        /*0052*/ 	.short	0x0000
        /*0054*/ 	.byte	0x00, 0xf5, 0x21, 0x00


	//----- nvinfo : EIATTR_SPARSE_MMA_MASK
	.align		4
.L_239:
        /*0058*/ 	.byte	0x03, 0x50
        /*005a*/ 	.short	0x0000


	//----- nvinfo : EIATTR_MAXREG_COUNT
	.align		4
        /*005c*/ 	.byte	0x03, 0x1b
        /*005e*/ 	.short	0x00ff


	//----- nvinfo : EIATTR_MERCURY_ISA_VERSION
	.align		4
        /*0060*/ 	.byte	0x03, 0x5f
        /*0062*/ 	.short	0x0101


	//----- nvinfo : EIATTR_VRC_CTA_INIT_COUNT
	.align		4
        /*0064*/ 	.byte	0x02, 0x4a
	.zero		1
	.zero		1


	//----- nvinfo : EIATTR_EXIT_INSTR_OFFSETS
	.align		4
        /*0068*/ 	.byte	0x04, 0x1c
        /*006a*/ 	.short	(.L_241 - .L_240)


	//   ....[0]....
.L_240:
        /*006c*/ 	.word	0x00000070


	//   ....[1]....
        /*0070*/ 	.word	0x00000900


	//   ....[2]....
        /*0074*/ 	.word	0x00001090


	//----- nvinfo : EIATTR_CBANK_PARAM_SIZE
	.align		4
.L_241:
        /*0078*/ 	.byte	0x03, 0x19
        /*007a*/ 	.short	0x001c


	//----- nvinfo : EIATTR_PARAM_CBANK
	.align		4
        /*007c*/ 	.byte	0x04, 0x0a
        /*007e*/ 	.short	(.L_243 - .L_242)
	.align		4
.L_242:
        /*0080*/ 	.word	index@(.nv.constant0._Z21matrixTransposeKernelPfS_bii)
        /*0084*/ 	.short	0x0380
        /*0086*/ 	.short	0x001c


	//----- nvinfo : EIATTR_SW_WAR
	.align		4
.L_243:
        /*0088*/ 	.byte	0x04, 0x36
        /*008a*/ 	.short	(.L_245 - .L_244)
.L_244:
        /*008c*/ 	.word	0x00000008
.L_245:


//--------------------- .nv.info._Z18printMatFlatKernelPfii --------------------------
	.section	.nv.info._Z18printMatFlatKernelPfii,"",@"SHT_CUDA_INFO"
	.sectionflags	@""
	.align	4


	//----- nvinfo : EIATTR_CUDA_API_VERSION
	.align		4
        /*0000*/ 	.byte	0x04, 0x37
        /*0002*/ 	.short	(.L_247 - .L_246)
.L_246:
        /*0004*/ 	.word	0x00000082


	//----- nvinfo : EIATTR_KPARAM_INFO
	.align		4
.L_247:
        /*0008*/ 	.byte	0x04, 0x17
        /*000a*/ 	.short	(.L_249 - .L_248)
.L_248:
        /*000c*/ 	.word	0x00000000
        /*0010*/ 	.short	0x0002
        /*0012*/ 	.short	0x000c
        /*0014*/ 	.byte	0x00, 0xf0, 0x11, 0x00


	//----- nvinfo : EIATTR_KPARAM_INFO
	.align		4
.L_249:
        /*0018*/ 	.byte	0x04, 0x17
        /*001a*/ 	.short	(.L_251 - .L_250)
.L_250:
        /*001c*/ 	.word	0x00000000
        /*0020*/ 	.short	0x0001
        /*0022*/ 	.short	0x0008
        /*0024*/ 	.byte	0x00, 0xf0, 0x11, 0x00


	//----- nvinfo : EIATTR_KPARAM_INFO
	.align		4
.L_251:
        /*0028*/ 	.byte	0x04, 0x17
        /*002a*/ 	.short	(.L_253 - .L_252)
.L_252:
        /*002c*/ 	.word	0x00000000
        /*0030*/ 	.short	0x0000
        /*0032*/ 	.short	0x0000
        /*0034*/ 	.byte	0x00, 0xf5, 0x21, 0x00


	//----- nvinfo : EIATTR_SPARSE_MMA_MASK
	.align		4
.L_253:
        /*0038*/ 	.byte	0x03, 0x50
        /*003a*/ 	.short	0x0000


	//----- nvinfo : EIATTR_MAXREG_COUNT
	.align		4
        /*003c*/ 	.byte	0x03, 0x1b
        /*003e*/ 	.short	0x00ff


	//----- nvinfo : EIATTR_EXTERNS
	.align		4
        /*0040*/ 	.byte	0x04, 0x0f
        /*0042*/ 	.short	(.L_255 - .L_254)


	//   ....[0]....
	.align		4
.L_254:
        /*0044*/ 	.word	index@(vprintf)


	//----- nvinfo : EIATTR_MERCURY_ISA_VERSION
	.align		4
.L_255:
        /*0048*/ 	.byte	0x03, 0x5f
        /*004a*/ 	.short	0x0101


	//----- nvinfo : EIATTR_VRC_CTA_INIT_COUNT
	.align		4
        /*004c*/ 	.byte	0x02, 0x4a
	.zero		1
	.zero		1


	//----- nvinfo : EIATTR_SYSCALL_OFFSETS
	.align		4
        /*0050*/ 	.byte	0x04, 0x46
        /*0052*/ 	.short	(.L_257 - .L_256)


	//   ....[0]....
.L_256:
        /*0054*/ 	.word	0x00000280


	//   ....[1]....
        /*0058*/ 	.word	0x00000330


	//   ....[2]....
        /*005c*/ 	.word	0x000003e0


	//   ....[3]....
        /*0060*/ 	.word	0x00000490


	//   ....[4]....
        /*0064*/ 	.word	0x00000540


	//   ....[5]....
        /*0068*/ 	.word	0x000005f0


	//   ....[6]....
        /*006c*/ 	.word	0x000006a0


	//   ....[7]....
        /*0070*/ 	.word	0x00000750


	//   ....[8]....
        /*0074*/ 	.word	0x00000800


	//   ....[9]....
        /*0078*/ 	.word	0x000008b0


	//   ....[10]....
        /*007c*/ 	.word	0x00000960


	//   ....[11]....
        /*0080*/ 	.word	0x00000a10


	//   ....[12]....
        /*0084*/ 	.word	0x00000ac0


	//   ....[13]....
        /*0088*/ 	.word	0x00000b70


	//   ....[14]....
        /*008c*/ 	.word	0x00000c20


	//   ....[15]....
        /*0090*/ 	.word	0x00000cd0


	//   ....[16]....
        /*0094*/ 	.word	0x00000e60


	//   ....[17]....
        /*0098*/ 	.word	0x00000f10


	//   ....[18]....
        /*009c*/ 	.word	0x00000fc0


	//   ....[19]....
        /*00a0*/ 	.word	0x00001070


	//   ....[20]....
        /*00a4*/ 	.word	0x00001120


	//   ....[21]....
        /*00a8*/ 	.word	0x000011d0


	//   ....[22]....
        /*00ac*/ 	.word	0x00001280


	//   ....[23]....
        /*00b0*/ 	.word	0x00001330


	//   ....[24]....
        /*00b4*/ 	.word	0x00001470


	//   ....[25]....
        /*00b8*/ 	.word	0x00001520


	//   ....[26]....
        /*00bc*/ 	.word	0x000015d0


	//   ....[27]....
        /*00c0*/ 	.word	0x00001680


	//   ....[28]....
        /*00c4*/ 	.word	0x000017d0


	//   ....[29]....
        /*00c8*/ 	.word	0x000018a0


	//----- nvinfo : EIATTR_EXIT_INSTR_OFFSETS
	.align		4
.L_257:
        /*00cc*/ 	.byte	0x04, 0x1c
        /*00ce*/ 	.short	(.L_259 - .L_258)


	//   ....[0]....
.L_258:
        /*00d0*/ 	.word	0x00000080


	//   ....[1]....
        /*00d4*/ 	.word	0x000018b0


	//----- nvinfo : EIATTR_CRS_STACK_SIZE
	.align		4
.L_259:
        /*00d8*/ 	.byte	0x04, 0x1e
        /*00da*/ 	.short	(.L_261 - .L_260)
.L_260:
        /*00dc*/ 	.word	0x00000000


	//----- nvinfo : EIATTR_CBANK_PARAM_SIZE
	.align		4
.L_261:
        /*00e0*/ 	.byte	0x03, 0x19
        /*00e2*/ 	.short	0x0010


	//----- nvinfo : EIATTR_PARAM_CBANK
	.align		4
        /*00e4*/ 	.byte	0x04, 0x0a
        /*00e6*/ 	.short	(.L_263 - .L_262)
	.align		4
.L_262:
        /*00e8*/ 	.word	index@(.nv.constant0._Z18printMatFlatKernelPfii)
        /*00ec*/ 	.short	0x0380
        /*00ee*/ 	.short	0x0010


	//----- nvinfo : EIATTR_SW_WAR
	.align		4
.L_263:
        /*00f0*/ 	.byte	0x04, 0x36
        /*00f2*/ 	.short	(.L_265 - .L_264)
.L_264:
        /*00f4*/ 	.word	0x00000008
.L_265:


//--------------------- .nv.info._Z15printMatTKernelPfii --------------------------
	.section	.nv.info._Z15printMatTKernelPfii,"",@"SHT_CUDA_INFO"
	.sectionflags	@""
	.align	4


	//----- nvinfo : EIATTR_CUDA_API_VERSION
	.align		4
        /*0000*/ 	.byte	0x04, 0x37
        /*0002*/ 	.short	(.L_267 - .L_266)
.L_266:
        /*0004*/ 	.word	0x00000082


	//----- nvinfo : EIATTR_KPARAM_INFO
	.align		4
.L_267:
        /*0008*/ 	.byte	0x04, 0x17
        /*000a*/ 	.short	(.L_269 - .L_268)
.L_268:
        /*000c*/ 	.word	0x00000000
        /*0010*/ 	.short	0x0002
        /*0012*/ 	.short	0x000c
        /*0014*/ 	.byte	0x00, 0xf0, 0x11, 0x00


	//----- nvinfo : EIATTR_KPARAM_INFO
	.align		4
.L_269:
        /*0018*/ 	.byte	0x04, 0x17
        /*001a*/ 	.short	(.L_271 - .L_270)
.L_270:
        /*001c*/ 	.word	0x00000000
        /*0020*/ 	.short	0x0001
        /*0022*/ 	.short	0x0008
        /*0024*/ 	.byte	0x00, 0xf0, 0x11, 0x00


	//----- nvinfo : EIATTR_KPARAM_INFO
	.align		4
.L_271:
        /*0028*/ 	.byte	0x04, 0x17
        /*002a*/ 	.short	(.L_273 - .L_272)
.L_272:
        /*002c*/ 	.word	0x00000000
        /*0030*/ 	.short	0x0000
        /*0032*/ 	.short	0x0000
        /*0034*/ 	.byte	0x00, 0xf5, 0x21, 0x00


	//----- nvinfo : EIATTR_SPARSE_MMA_MASK
	.align		4
.L_273:
        /*0038*/ 	.byte	0x03, 0x50
        /*003a*/ 	.short	0x0000


	//----- nvinfo : EIATTR_MAXREG_COUNT
	.align		4
        /*003c*/ 	.byte	0x03, 0x1b
        /*003e*/ 	.short	0x00ff


	//----- nvinfo : EIATTR_EXTERNS
	.align		4
        /*0040*/ 	.byte	0x04, 0x0f
        /*0042*/ 	.short	(.L_275 - .L_274)


	//   ....[0]....
	.align		4
.L_274:
        /*0044*/ 	.word	index@(vprintf)


	//----- nvinfo : EIATTR_MERCURY_ISA_VERSION
	.align		4
.L_275:
        /*0048*/ 	.byte	0x03, 0x5f
        /*004a*/ 	.short	0x0101


	//----- nvinfo : EIATTR_VRC_CTA_INIT_COUNT
	.align		4
        /*004c*/ 	.byte	0x02, 0x4a
	.zero		1
	.zero		1


	//----- nvinfo : EIATTR_SYSCALL_OFFSETS
	.align		4
        /*0050*/ 	.byte	0x04, 0x46
        /*0052*/ 	.short	(.L_277 - .L_276)


	//   ....[0]....
.L_276:
        /*0054*/ 	.word	0x00000320


	//   ....[1]....
        /*0058*/ 	.word	0x000003e0


	//   ....[2]....
        /*005c*/ 	.word	0x00000490


	//   ....[3]....
        /*0060*/ 	.word	0x00000540


	//   ....[4]....
        /*0064*/ 	.word	0x000005f0


	//   ....[5]....
        /*0068*/ 	.word	0x000006a0


	//   ....[6]....
        /*006c*/ 	.word	0x00000750


	//   ....[7]....
        /*0070*/ 	.word	0x00000800


	//   ....[8]....
        /*0074*/ 	.word	0x000008b0


	//   ....[9]....
        /*0078*/ 	.word	0x00000960


	//   ....[10]....
        /*007c*/ 	.word	0x00000a10


	//   ....[11]....
        /*0080*/ 	.word	0x00000ac0


	//   ....[12]....
        /*0084*/ 	.word	0x00000b70


	//   ....[13]....
        /*0088*/ 	.word	0x00000c20


	//   ....[14]....
        /*008c*/ 	.word	0x00000cd0


	//   ....[15]....
        /*0090*/ 	.word	0x00000d80


	//   ....[16]....
        /*0094*/ 	.word	0x00000f40


	//   ....[17]....
        /*0098*/ 	.word	0x00001040


	//   ....[18]....
        /*009c*/ 	.word	0x00001100


	//   ....[19]....
        /*00a0*/ 	.word	0x000011b0


	//   ....[20]....
        /*00a4*/ 	.word	0x00001260


	//   ....[21]....
        /*00a8*/ 	.word	0x00001310


	//   ....[22]....
        /*00ac*/ 	.word	0x000013c0


	//   ....[23]....
        /*00b0*/ 	.word	0x00001470


	//   ....[24]....
        /*00b4*/ 	.word	0x000015c0


	//   ....[25]....
        /*00b8*/ 	.word	0x000016c0


	//   ....[26]....
        /*00bc*/ 	.word	0x00001780


	//   ....[27]....
        /*00c0*/ 	.word	0x00001830


	//   ....[28]....
        /*00c4*/ 	.word	0x00001980


	//   ....[29]....
        /*00c8*/ 	.word	0x00001ae0


	//   ....[30]....
        /*00cc*/ 	.word	0x00001bb0


	//   ....[31]....
        /*00d0*/ 	.word	0x00001c30


	//   ....[32]....
        /*00d4*/ 	.word	0x00001da0


	//   ....[33]....
        /*00d8*/ 	.word	0x00001e10


	//   ....[34]....
        /*00dc*/ 	.word	0x00001e80


	//   ....[35]....
        /*00e0*/ 	.word	0x00001ef0


	//   ....[36]....
        /*00e4*/ 	.word	0x00002000


	//   ....[37]....
        /*00e8*/ 	.word	0x000020b0


	//----- nvinfo : EIATTR_EXIT_INSTR_OFFSETS
	.align		4
.L_277:
        /*00ec*/ 	.byte	0x04, 0x1c
        /*00ee*/ 	.short	(.L_279 - .L_278)


	//   ....[0]....
.L_278:
        /*00f0*/ 	.word	0x00000090


	//   ....[1]....
        /*00f4*/ 	.word	0x000020c0


	//----- nvinfo : EIATTR_CRS_STACK_SIZE
	.align		4
.L_279:
        /*00f8*/ 	.byte	0x04, 0x1e
        /*00fa*/ 	.short	(.L_281 - .L_280)
.L_280:
        /*00fc*/ 	.word	0x00000000


	//----- nvinfo : EIATTR_CBANK_PARAM_SIZE
	.align		4
.L_281:
        /*0100*/ 	.byte	0x03, 0x19
        /*0102*/ 	.short	0x0010


	//----- nvinfo : EIATTR_PARAM_CBANK
	.align		4
        /*0104*/ 	.byte	0x04, 0x0a
        /*0106*/ 	.short	(.L_283 - .L_282)
	.align		4
.L_282:
        /*0108*/ 	.word	index@(.nv.constant0._Z15printMatTKernelPfii)
        /*010c*/ 	.short	0x0380
        /*010e*/ 	.short	0x0010


	//----- nvinfo : EIATTR_SW_WAR
	.align		4
.L_283:
        /*0110*/ 	.byte	0x04, 0x36
        /*0112*/ 	.short	(.L_285 - .L_284)
.L_284:
        /*0114*/ 	.word	0x00000008
.L_285:


//--------------------- .nv.info._Z17printMatrixKernelPfii --------------------------
	.section	.nv.info._Z17printMatrixKernelPfii,"",@"SHT_CUDA_INFO"
	.sectionflags	@""
	.align	4


	//----- nvinfo : EIATTR_CUDA_API_VERSION
	.align		4
        /*0000*/ 	.byte	0x04, 0x37
        /*0002*/ 	.short	(.L_287 - .L_286)
.L_286:
        /*0004*/ 	.word	0x00000082


	//----- nvinfo : EIATTR_KPARAM_INFO
	.align		4
.L_287:
        /*0008*/ 	.byte	0x04, 0x17
        /*000a*/ 	.short	(.L_289 - .L_288)
.L_288:
        /*000c*/ 	.word	0x00000000
        /*0010*/ 	.short	0x0002
        /*0012*/ 	.short	0x000c
        /*0014*/ 	.byte	0x00, 0xf0, 0x11, 0x00


	//----- nvinfo : EIATTR_KPARAM_INFO
	.align		4
.L_289:
        /*0018*/ 	.byte	0x04, 0x17
        /*001a*/ 	.short	(.L_291 - .L_290)
.L_290:
        /*001c*/ 	.word	0x00000000
        /*0020*/ 	.short	0x0001
        /*0022*/ 	.short	0x0008
        /*0024*/ 	.byte	0x00, 0xf0, 0x11, 0x00


	//----- nvinfo : EIATTR_KPARAM_INFO
	.align		4
.L_291:
        /*0028*/ 	.byte	0x04, 0x17
        /*002a*/ 	.short	(.L_293 - .L_292)
.L_292:
        /*002c*/ 	.word	0x00000000
        /*0030*/ 	.short	0x0000
        /*0032*/ 	.short	0x0000
        /*0034*/ 	.byte	0x00, 0xf5, 0x21, 0x00


	//----- nvinfo : EIATTR_SPARSE_MMA_MASK
	.align		4
.L_293:
        /*0038*/ 	.byte	0x03, 0x50
        /*003a*/ 	.short	0x0000


	//----- nvinfo : EIATTR_MAXREG_COUNT
	.align		4
        /*003c*/ 	.byte	0x03, 0x1b
        /*003e*/ 	.short	0x00ff


	//----- nvinfo : EIATTR_EXTERNS
	.align		4
        /*0040*/ 	.byte	0x04, 0x0f
        /*0042*/ 	.short	(.L_295 - .L_294)


	//   ....[0]....
	.align		4
.L_294:
        /*0044*/ 	.word	index@(vprintf)


	//----- nvinfo : EIATTR_MERCURY_ISA_VERSION
	.align		4
.L_295:
        /*0048*/ 	.byte	0x03, 0x5f
        /*004a*/ 	.short	0x0101


	//----- nvinfo : EIATTR_VRC_CTA_INIT_COUNT
	.align		4
        /*004c*/ 	.byte	0x02, 0x4a
	.zero		1
	.zero		1


	//----- nvinfo : EIATTR_SYSCALL_OFFSETS
	.align		4
        /*0050*/ 	.byte	0x04, 0x46
        /*0052*/ 	.short	(.L_297 - .L_296)


	//   ....[0]....
.L_296:
        /*0054*/ 	.word	0x00000320


	//   ....[1]....
        /*0058*/ 	.word	0x000003e0


	//   ....[2]....
        /*005c*/ 	.word	0x00000490


	//   ....[3]....
        /*0060*/ 	.word	0x00000540


	//   ....[4]....
        /*0064*/ 	.word	0x000005f0


	//   ....[5]....
        /*0068*/ 	.word	0x000006a0


	//   ....[6]....
        /*006c*/ 	.word	0x00000750


	//   ....[7]....
        /*0070*/ 	.word	0x00000800


	//   ....[8]....
        /*0074*/ 	.word	0x000008b0


	//   ....[9]....
        /*0078*/ 	.word	0x00000960


	//   ....[10]....
        /*007c*/ 	.word	0x00000a10


	//   ....[11]....
        /*0080*/ 	.word	0x00000ac0


	//   ....[12]....
        /*0084*/ 	.word	0x00000b70


	//   ....[13]....
        /*0088*/ 	.word	0x00000c20


	//   ....[14]....
        /*008c*/ 	.word	0x00000cd0


	//   ....[15]....
        /*0090*/ 	.word	0x00000d80


	//   ....[16]....
        /*0094*/ 	.word	0x00000f40


	//   ....[17]....
        /*0098*/ 	.word	0x00001040


	//   ....[18]....
        /*009c*/ 	.word	0x00001100


	//   ....[19]....
        /*00a0*/ 	.word	0x000011b0


	//   ....[20]....
        /*00a4*/ 	.word	0x00001260


	//   ....[21]....
        /*00a8*/ 	.word	0x00001310


	//   ....[22]....
        /*00ac*/ 	.word	0x000013c0


	//   ....[23]....
        /*00b0*/ 	.word	0x00001470


	//   ....[24]....
        /*00b4*/ 	.word	0x000015c0


	//   ....[25]....
        /*00b8*/ 	.word	0x000016c0


	//   ....[26]....
        /*00bc*/ 	.word	0x00001780


	//   ....[27]....
        /*00c0*/ 	.word	0x00001830


	//   ....[28]....
        /*00c4*/ 	.word	0x00001980


	//   ....[29]....
        /*00c8*/ 	.word	0x00001ae0


	//   ....[30]....
        /*00cc*/ 	.word	0x00001bb0


	//   ....[31]....
        /*00d0*/ 	.word	0x00001c30


	//   ....[32]....
        /*00d4*/ 	.word	0x00001da0


	//   ....[33]....
        /*00d8*/ 	.word	0x00001e10


	//   ....[34]....
        /*00dc*/ 	.word	0x00001e80


	//   ....[35]....
        /*00e0*/ 	.word	0x00001ef0


	//   ....[36]....
        /*00e4*/ 	.word	0x00002000


	//   ....[37]....
        /*00e8*/ 	.word	0x000020b0


	//----- nvinfo : EIATTR_EXIT_INSTR_OFFSETS
	.align		4
.L_297:
        /*00ec*/ 	.byte	0x04, 0x1c
        /*00ee*/ 	.short	(.L_299 - .L_298)


	//   ....[0]....
.L_298:
        /*00f0*/ 	.word	0x00000090


	//   ....[1]....
        /*00f4*/ 	.word	0x000020c0


	//----- nvinfo : EIATTR_CRS_STACK_SIZE
	.align		4
.L_299:
        /*00f8*/ 	.byte	0x04, 0x1e
        /*00fa*/ 	.short	(.L_301 - .L_300)
.L_300:
        /*00fc*/ 	.word	0x00000000


	//----- nvinfo : EIATTR_CBANK_PARAM_SIZE
	.align		4
.L_301:
        /*0100*/ 	.byte	0x03, 0x19
        /*0102*/ 	.short	0x0010


	//----- nvinfo : EIATTR_PARAM_CBANK
	.align		4
        /*0104*/ 	.byte	0x04, 0x0a
        /*0106*/ 	.short	(.L_303 - .L_302)
	.align		4
.L_302:
        /*0108*/ 	.word	index@(.nv.constant0._Z17printMatrixKernelPfii)
        /*010c*/ 	.short	0x0380
        /*010e*/ 	.short	0x0010


	//----- nvinfo : EIATTR_SW_WAR
	.align		4
.L_303:
        /*0110*/ 	.byte	0x04, 0x36
        /*0112*/ 	.short	(.L_305 - .L_304)
.L_304:
        /*0114*/ 	.word	0x00000008
.L_305:


//--------------------- .nv.info._Z17printVectorKernelPfii --------------------------
	.section	.nv.info._Z17printVectorKernelPfii,"",@"SHT_CUDA_INFO"
	.sectionflags	@""
	.align	4


	//----- nvinfo : EIATTR_CUDA_API_VERSION
	.align		4
        /*0000*/ 	.byte	0x04, 0x37
        /*0002*/ 	.short	(.L_307 - .L_306)
.L_306:
        /*0004*/ 	.word	0x00000082


	//----- nvinfo : EIATTR_KPARAM_INFO
	.align		4
.L_307:
        /*0008*/ 	.byte	0x04, 0x17
        /*000a*/ 	.short	(.L_309 - .L_308)
.L_308:
        /*000c*/ 	.word	0x00000000
        /*0010*/ 	.short	0x0002
        /*0012*/ 	.short	0x000c
        /*0014*/ 	.byte	0x00, 0xf0, 0x11, 0x00


	//----- nvinfo : EIATTR_KPARAM_INFO
	.align		4
.L_309:
        /*0018*/ 	.byte	0x04, 0x17
        /*001a*/ 	.short	(.L_311 - .L_310)
.L_310:
        /*001c*/ 	.word	0x00000000
        /*0020*/ 	.short	0x0001
        /*0022*/ 	.short	0x0008
        /*0024*/ 	.byte	0x00, 0xf0, 0x11, 0x00


	//----- nvinfo : EIATTR_KPARAM_INFO
	.align		4
.L_311:
        /*0028*/ 	.byte	0x04, 0x17
        /*002a*/ 	.short	(.L_313 - .L_312)
.L_312:
        /*002c*/ 	.word	0x00000000
        /*0030*/ 	.short	0x0000
        /*0032*/ 	.short	0x0000
        /*0034*/ 	.byte	0x00, 0xf5, 0x21, 0x00


	//----- nvinfo : EIATTR_SPARSE_MMA_MASK
	.align		4
.L_313:
        /*0038*/ 	.byte	0x03, 0x50
        /*003a*/ 	.short	0x0000


	//----- nvinfo : EIATTR_MAXREG_COUNT
	.align		4
        /*003c*/ 	.byte	0x03, 0x1b
        /*003e*/ 	.short	0x00ff


	//----- nvinfo : EIATTR_EXTERNS
	.align		4
        /*0040*/ 	.byte	0x04, 0x0f
        /*0042*/ 	.short	(.L_315 - .L_314)


	//   ....[0]....
	.align		4
.L_314:
        /*0044*/ 	.word	index@(vprintf)


	//----- nvinfo : EIATTR_MERCURY_ISA_VERSION
	.align		4
.L_315:
        /*0048*/ 	.byte	0x03, 0x5f
        /*004a*/ 	.short	0x0101


	//----- nvinfo : EIATTR_VRC_CTA_INIT_COUNT
	.align		4
        /*004c*/ 	.byte	0x02, 0x4a
	.zero		1
	.zero		1


	//----- nvinfo : EIATTR_SYSCALL_OFFSETS
	.align		4
        /*0050*/ 	.byte	0x04, 0x46
        /*0052*/ 	.short	(.L_317 - .L_316)


	//   ....[0]....
.L_316:
        /*0054*/ 	.word	0x00000290


	//   ....[1]....
        /*0058*/ 	.word	0x00000340


	//   ....[2]....
        /*005c*/ 	.word	0x000003f0


	//   ....[3]....
        /*0060*/ 	.word	0x000004a0


	//   ....[4]....
        /*0064*/ 	.word	0x00000550


	//   ....[5]....
        /*0068*/ 	.word	0x00000600


	//   ....[6]....
        /*006c*/ 	.word	0x000006b0


	//   ....[7]....
        /*0070*/ 	.word	0x00000760


	//   ....[8]....
        /*0074*/ 	.word	0x00000810


	//   ....[9]....
        /*0078*/ 	.word	0x000008c0


	//   ....[10]....
        /*007c*/ 	.word	0x00000970


	//   ....[11]....
        /*0080*/ 	.word	0x00000a20


	//   ....[12]....
        /*0084*/ 	.word	0x00000ad0


	//   ....[13]....
        /*0088*/ 	.word	0x00000b80


	//   ....[14]....
        /*008c*/ 	.word	0x00000c30


	//   ....[15]....
        /*0090*/ 	.word	0x00000ce0


	//   ....[16]....
        /*0094*/ 	.word	0x00000e80


	//   ....[17]....
        /*0098*/ 	.word	0x00000f30


	//   ....[18]....
        /*009c*/ 	.word	0x00000fe0


	//   ....[19]....
        /*00a0*/ 	.word	0x00001090


	//   ....[20]....
        /*00a4*/ 	.word	0x00001140


	//   ....[21]....
        /*00a8*/ 	.word	0x000011f0


	//   ....[22]....
        /*00ac*/ 	.word	0x000012a0


	//   ....[23]....
        /*00b0*/ 	.word	0x00001350


	//   ....[24]....
        /*00b4*/ 	.word	0x000014a0


	//   ....[25]....
        /*00b8*/ 	.word	0x00001550


	//   ....[26]....
        /*00bc*/ 	.word	0x00001600


	//   ....[27]....
        /*00c0*/ 	.word	0x000016b0


	//   ....[28]....
        /*00c4*/ 	.word	0x00001800


	//   ....[29]....
        /*00c8*/ 	.word	0x000018d0


	//----- nvinfo : EIATTR_EXIT_INSTR_OFFSETS
	.align		4
.L_317:
        /*00cc*/ 	.byte	0x04, 0x1c
        /*00ce*/ 	.short	(.L_319 - .L_318)


	//   ....[0]....
.L_318:
        /*00d0*/ 	.word	0x00000080


	//   ....[1]....
        /*00d4*/ 	.word	0x000018e0


	//----- nvinfo : EIATTR_CRS_STACK_SIZE
	.align		4
.L_319:
        /*00d8*/ 	.byte	0x04, 0x1e
        /*00da*/ 	.short	(.L_321 - .L_320)
.L_320:
        /*00dc*/ 	.word	0x00000000


	//----- nvinfo : EIATTR_CBANK_PARAM_SIZE
	.align		4
.L_321:
        /*00e0*/ 	.byte	0x03, 0x19
        /*00e2*/ 	.short	0x0010


	//----- nvinfo : EIATTR_PARAM_CBANK
	.align		4
        /*00e4*/ 	.byte	0x04, 0x0a
        /*00e6*/ 	.short	(.L_323 - .L_322)
	.align		4
.L_322:
        /*00e8*/ 	.word	index@(.nv.constant0._Z17printVectorKernelPfii)
        /*00ec*/ 	.short	0x0380
        /*00ee*/ 	.short	0x0010


	//----- nvinfo : EIATTR_SW_WAR
	.align		4
.L_323:
        /*00f0*/ 	.byte	0x04, 0x36
        /*00f2*/ 	.short	(.L_325 - .L_324)
.L_324:
        /*00f4*/ 	.word	0x00000008
.L_325:


//--------------------- .nv.callgraph             --------------------------
	.section	.nv.callgraph,"",@"SHT_CUDA_CALLGRAPH"
	.align	4
	.sectionentsize	8
	.align		4
        /*0000*/ 	.word	0x00000000
	.align		4
        /*0004*/ 	.word	0xffffffff
	.align		4
        /*0008*/ 	.word	index@(_Z18printMatFlatKernelPfii)
	.align		4
        /*000c*/ 	.word	index@(vprintf)
	.align		4
        /*0010*/ 	.word	index@(_Z15printMatTKernelPfii)
	.align		4
        /*0014*/ 	.word	index@(vprintf)
	.align		4
        /*0018*/ 	.word	index@(_Z17printMatrixKernelPfii)
	.align		4
        /*001c*/ 	.word	index@(vprintf)
	.align		4
        /*0020*/ 	.word	index@(_Z17printVectorKernelPfii)
	.align		4
        /*0024*/ 	.word	index@(vprintf)
	.align		4
        /*0028*/ 	.word	0x00000000
	.align		4
        /*002c*/ 	.word	0xfffffffe
	.align		4
        /*0030*/ 	.word	0x00000000
	.align		4
        /*0034*/ 	.word	0xfffffffd
	.align		4
        /*0038*/ 	.word	0x00000000
	.align		4
        /*003c*/ 	.word	0xfffffffc


//--------------------- .nv.constant4             --------------------------
	.section	.nv.constant4,"a",@progbits
	.align	8
	.align		8
.nv.constant4:
        /*0000*/ 	.dword	$str
	.align		8
        /*0008*/ 	.dword	$str$1
	.align		8
        /*0010*/ 	.dword	vprintf


//--------------------- .text._Z13matrixMultGPUPfS_S_ii --------------------------
	.section	.text._Z13matrixMultGPUPfS_S_ii,"ax",@progbits
	.align	128
        .global         _Z13matrixMultGPUPfS_S_ii
        .type           _Z13matrixMultGPUPfS_S_ii,@function
        .size           _Z13matrixMultGPUPfS_S_ii,(.L_x_242 - _Z13matrixMultGPUPfS_S_ii)
        .other          _Z13matrixMultGPUPfS_S_ii,@"STO_CUDA_ENTRY STV_DEFAULT"
_Z13matrixMultGPUPfS_S_ii:
.text._Z13matrixMultGPUPfS_S_ii:
[----:B------:R-:W-:Y:S01]  /*0000*/  LDC R1, c[0x0][0x37c] ;  /* 0x0000df00ff017b82 */ /* 0x000fe20000000800 */
[----:B------:R-:W0:Y:S07]  /*0010*/  S2R R9, SR_TID.Y ;  /* 0x0000000000097919 */ /* 0x000e2e0000002200 */
[----:B------:R-:W1:Y:S01]  /*0020*/  LDC.64 R2, c[0x0][0x398] ;  /* 0x0000e600ff027b82 */ /* 0x000e620000000a00 */
[----:B------:R-:W0:Y:S01]  /*0030*/  S2R R0, SR_TID.X ;  /* 0x0000000000007919 */ /* 0x000e220000002100 */
[----:B-1----:R-:W-:-:S02]  /*0040*/  ISETP.GE.AND P0, PT, R2, 0x1, PT ;  /* 0x000000010200780c */ /* 0x002fc40003f06270 */
[----:B0-----:R-:W-:-:S04]  /*0050*/  VIMNMX R4, PT, PT, R9, R0, !PT ;  /* 0x0000000009047248 */ /* 0x001fc80007fe0100 */
[----:B------:R-:W-:-:S13]  /*0060*/  ISETP.GE.OR P0, PT, R4, R3, !P0 ;  /* 0x000000030400720c */ /* 0x000fda0004706670 */
[----:B------:R-:W-:Y:S05]  /*0070*/  @P0 EXIT ;  /* 0x000000000000094d */ /* 0x000fea0003800000 */
[----:B------:R-:W0:Y:S01]  /*0080*/  LDC.64 R4, c[0x0][0x390] ;  /* 0x0000e400ff047b82 */ /* 0x000e220000000a00 */
[----:B------:R-:W1:Y:S01]  /*0090*/  LDCU.64 UR4, c[0x0][0x358] ;  /* 0x00006b00ff0477ac */ /* 0x000e620008000a00 */
[C---:B------:R-:W-:Y:S01]  /*00a0*/  ISETP.GE.U32.AND P1, PT, R2.reuse, 0x8, PT ;  /* 0x000000080200780c */ /* 0x040fe20003f26070 */
[C---:B------:R-:W-:Y:S01]  /*00b0*/  IMAD R7, R9.reuse, R3, R0 ;  /* 0x0000000309077224 */ /* 0x040fe200078e0200 */
[----:B------:R-:W-:Y:S01]  /*00c0*/  LOP3.LUT R13, R2, 0x7, RZ, 0xc0, !PT ;  /* 0x00000007020d7812 */ /* 0x000fe200078ec0ff */
[----:B------:R-:W-:-:S03]  /*00d0*/  IMAD R6, R9, R2, RZ ;  /* 0x0000000209067224 */ /* 0x000fc600078e02ff */
[----:B------:R-:W-:Y:S01]  /*00e0*/  ISETP.NE.AND P0, PT, R13, RZ, PT ;  /* 0x000000ff0d00720c */ /* 0x000fe20003f05270 */
[----:B0-----:R-:W-:-:S04]  /*00f0*/  IMAD.WIDE.U32 R4, R7, 0x4, R4 ;  /* 0x0000000407047825 */ /* 0x001fc800078e0004 */
[----:B------:R-:W-:Y:S01]  /*0100*/  HFMA2 R7, -RZ, RZ, 0, 0 ;  /* 0x00000000ff077431 */ /* 0x000fe200000001ff */
[----:B-1----:R0:W5:Y:S01]  /*0110*/  LDG.E R11, desc[UR4][R4.64] ;  /* 0x00000004040b7981 */ /* 0x002162000c1e1900 */
[----:B------:R-:W-:Y:S06]  /*0120*/  @!P1 BRA `(.L_x_0) ;  /* 0x0000000000d89947 */ /* 0x000fec0003800000 */
[----:B------:R-:W1:Y:S01]  /*0130*/  LDC.64 R8, c[0x0][0x380] ;  /* 0x0000e000ff087b82 */ /* 0x000e620000000a00 */
[----:B------:R-:W-:Y:S02]  /*0140*/  LOP3.LUT R7, R2, 0x7ffffff8, RZ, 0xc0, !PT ;  /* 0x7ffffff802077812 */ /* 0x000fe400078ec0ff */
[----:B------:R-:W-:Y:S02]  /*0150*/  MOV R12, R0 ;  /* 0x00000000000c7202 */ /* 0x000fe40000000f00 */
[----:B------:R-:W-:Y:S01]  /*0160*/  IADD3 R10, PT, PT, -R7, RZ, RZ ;  /* 0x000000ff070a7210 */ /* 0x000fe20007ffe1ff */
[----:B-1----:R-:W-:-:S03]  /*0170*/  IMAD.WIDE.U32 R8, R6, 0x4, R8 ;  /* 0x0000000406087825 */ /* 0x002fc600078e0008 */
[----:B------:R-:W-:-:S04]  /*0180*/  IADD3 R8, P1, PT, R8, 0x10, RZ ;  /* 0x0000001008087810 */ /* 0x000fc80007f3e0ff */
[----:B------:R-:W-:-:S09]  /*0190*/  IADD3.X R9, PT, PT, RZ, R9, RZ, P1, !PT ;  /* 0x00000009ff097210 */ /* 0x000fd20000ffe4ff */
.L_x_1:
[----:B------:R-:W1:Y:S01]  /*01a0*/  LDC.64 R14, c[0x0][0x388] ;  /* 0x0000e200ff0e7b82 */ /* 0x000e620000000a00 */
[----:B--2---:R-:W2:Y:S01]  /*01b0*/  LDG.E R16, desc[UR4][R8.64+-0x10] ;  /* 0xfffff00408107981 */ /* 0x004ea2000c1e1900 */
[----:B-1----:R-:W-:-:S05]  /*01c0*/  IMAD.WIDE R14, R12, 0x4, R14 ;  /* 0x000000040c0e7825 */ /* 0x002fca00078e020e */
[----:B------:R-:W2:Y:S02]  /*01d0*/  LDG.E R17, desc[UR4][R14.64] ;  /* 0x000000040e117981 */ /* 0x000ea4000c1e1900 */
[----:B--2--5:R-:W-:Y:S01]  /*01e0*/  FFMA R11, R16, R17, R11 ;  /* 0x00000011100b7223 */ /* 0x024fe2000000000b */
[----:B------:R-:W-:-:S04]  /*01f0*/  IMAD.WIDE R16, R3, 0x4, R14 ;  /* 0x0000000403107825 */ /* 0x000fc800078e020e */
[----:B------:R1:W-:Y:S04]  /*0200*/  STG.E desc[UR4][R4.64], R11 ;  /* 0x0000000b04007986 */ /* 0x0003e8000c101904 */
[----:B------:R-:W2:Y:S04]  /*0210*/  LDG.E R18, desc[UR4][R8.64+-0xc] ;  /* 0xfffff40408127981 */ /* 0x000ea8000c1e1900 */
[----:B------:R-:W2:Y:S02]  /*0220*/  LDG.E R19, desc[UR4][R16.64] ;  /* 0x0000000410137981 */ /* 0x000ea4000c1e1900 */
[----:B--2---:R-:W-:Y:S01]  /*0230*/  FFMA R21, R18, R19, R11 ;  /* 0x0000001312157223 */ /* 0x004fe2000000000b */
[----:B------:R-:W-:-:S04]  /*0240*/  IMAD.WIDE R18, R3, 0x4, R16 ;  /* 0x0000000403127825 */ /* 0x000fc800078e0210 */
[----:B------:R2:W-:Y:S04]  /*0250*/  STG.E desc[UR4][R4.64], R21 ;  /* 0x0000001504007986 */ /* 0x0005e8000c101904 */
[----:B------:R-:W3:Y:S04]  /*0260*/  LDG.E R20, desc[UR4][R8.64+-0x8] ;  /* 0xfffff80408147981 */ /* 0x000ee8000c1e1900 */
[----:B------:R-:W3:Y:S01]  /*0270*/  LDG.E R22, desc[UR4][R18.64] ;  /* 0x0000000412167981 */ /* 0x000ee2000c1e1900 */
[----:B------:R-:W-:-:S04]  /*0280*/  IMAD.WIDE R14, R3, 0x4, R18 ;  /* 0x00000004030e7825 */ /* 0x000fc800078e0212 */
[----:B---3--:R-:W-:-:S05]  /*0290*/  FFMA R23, R20, R22, R21 ;  /* 0x0000001614177223 */ /* 0x008fca0000000015 */
[----:B------:R3:W-:Y:S04]  /*02a0*/  STG.E desc[UR4][R4.64], R23 ;  /* 0x0000001704007986 */ /* 0x0007e8000c101904 */
[----:B------:R-:W4:Y:S04]  /*02b0*/  LDG.E R20, desc[UR4][R8.64+-0x4] ;  /* 0xfffffc0408147981 */ /* 0x000f28000c1e1900 */
[----:B-1----:R-:W4:Y:S01]  /*02c0*/  LDG.E R11, desc[UR4][R14.64] ;  /* 0x000000040e0b7981 */ /* 0x002f22000c1e1900 */
[----:B------:R-:W-:-:S04]  /*02d0*/  IMAD.WIDE R16, R3, 0x4, R14 ;  /* 0x0000000403107825 */ /* 0x000fc800078e020e */
[----:B----4-:R-:W-:-:S05]  /*02e0*/  FFMA R11, R20, R11, R23 ;  /* 0x0000000b140b7223 */ /* 0x010fca0000000017 */
[----:B------:R1:W-:Y:S04]  /*02f0*/  STG.E desc[UR4][R4.64], R11 ;  /* 0x0000000b04007986 */ /* 0x0003e8000c101904 */
[----:B------:R-:W4:Y:S04]  /*0300*/  LDG.E R20, desc[UR4][R8.64] ;  /* 0x0000000408147981 */ /* 0x000f28000c1e1900 */
[----:B--2---:R-:W4:Y:S01]  /*0310*/  LDG.E R21, desc[UR4][R16.64] ;  /* 0x0000000410157981 */ /* 0x004f22000c1e1900 */
[----:B------:R-:W-:-:S04]  /*0320*/  IMAD.WIDE R18, R3, 0x4, R16 ;  /* 0x0000000403127825 */ /* 0x000fc800078e0210 */
[----:B----4-:R-:W-:-:S05]  /*0330*/  FFMA R21, R20, R21, R11 ;  /* 0x0000001514157223 */ /* 0x010fca000000000b */
[----:B------:R2:W-:Y:S04]  /*0340*/  STG.E desc[UR4][R4.64], R21 ;  /* 0x0000001504007986 */ /* 0x0005e8000c101904 */
[----:B------:R-:W3:Y:S04]  /*0350*/  LDG.E R20, desc[UR4][R8.64+0x4] ;  /* 0x0000040408147981 */ /* 0x000ee8000c1e1900 */
[----:B------:R-:W3:Y:S01]  /*0360*/  LDG.E R22, desc[UR4][R18.64] ;  /* 0x0000000412167981 */ /* 0x000ee2000c1e1900 */
[----:B------:R-:W-:-:S04]  /*0370*/  IMAD.WIDE R14, R3, 0x4, R18 ;  /* 0x00000004030e7825 */ /* 0x000fc800078e0212 */
[----:B---3--:R-:W-:-:S05]  /*0380*/  FFMA R23, R20, R22, R21 ;  /* 0x0000001614177223 */ /* 0x008fca0000000015 */
[----:B------:R2:W-:Y:S04]  /*0390*/  STG.E desc[UR4][R4.64], R23 ;  /* 0x0000001704007986 */ /* 0x0005e8000c101904 */
[----:B------:R-:W3:Y:S04]  /*03a0*/  LDG.E R20, desc[UR4][R8.64+0x8] ;  /* 0x0000080408147981 */ /* 0x000ee8000c1e1900 */
[----:B-1----:R-:W3:Y:S01]  /*03b0*/  LDG.E R11, desc[UR4][R14.64] ;  /* 0x000000040e0b7981 */ /* 0x002ee2000c1e1900 */
[----:B------:R-:W-:Y:S01]  /*03c0*/  IMAD.WIDE R16, R3, 0x4, R14 ;  /* 0x0000000403107825 */ /* 0x000fe200078e020e */
[----:B------:R-:W-:-:S03]  /*03d0*/  IADD3 R10, PT, PT, R10, 0x8, RZ ;  /* 0x000000080a0a7810 */ /* 0x000fc60007ffe0ff */
[----:B---3--:R-:W-:-:S05]  /*03e0*/  FFMA R25, R20, R11, R23 ;  /* 0x0000000b14197223 */ /* 0x008fca0000000017 */
[----:B------:R2:W-:Y:S04]  /*03f0*/  STG.E desc[UR4][R4.64], R25 ;  /* 0x0000001904007986 */ /* 0x0005e8000c101904 */
[----:B------:R-:W3:Y:S04]  /*0400*/  LDG.E R16, desc[UR4][R16.64] ;  /* 0x0000000410107981 */ /* 0x000ee8000c1e1900 */
[----:B------:R1:W3:Y:S01]  /*0410*/  LDG.E R20, desc[UR4][R8.64+0xc] ;  /* 0x00000c0408147981 */ /* 0x0002e2000c1e1900 */
[----:B------:R-:W-:Y:S02]  /*0420*/  ISETP.NE.AND P1, PT, R10, RZ, PT ;  /* 0x000000ff0a00720c */ /* 0x000fe40003f25270 */
[----:B------:R-:W-:-:S02]  /*0430*/  LEA R12, R3, R12, 0x3 ;  /* 0x0000000c030c7211 */ /* 0x000fc400078e18ff */
[----:B-1----:R-:W-:-:S04]  /*0440*/  IADD3 R8, P2, PT, R8, 0x20, RZ ;  /* 0x0000002008087810 */ /* 0x002fc80007f5e0ff */
[----:B------:R-:W-:Y:S01]  /*0450*/  IADD3.X R9, PT, PT, RZ, R9, RZ, P2, !PT ;  /* 0x00000009ff097210 */ /* 0x000fe200017fe4ff */
[----:B---3--:R-:W-:-:S05]  /*0460*/  FFMA R11, R20, R16, R25 ;  /* 0x00000010140b7223 */ /* 0x008fca0000000019 */
[----:B------:R2:W-:Y:S01]  /*0470*/  STG.E desc[UR4][R4.64], R11 ;  /* 0x0000000b04007986 */ /* 0x0005e2000c101904 */
[----:B------:R-:W-:Y:S05]  /*0480*/  @P1 BRA `(.L_x_1) ;  /* 0xfffffffc00441947 */ /* 0x000fea000383ffff */
.L_x_0:
[----:B------:R-:W-:Y:S05]  /*0490*/  @!P0 EXIT ;  /* 0x000000000000894d */ /* 0x000fea0003800000 */
[----:B------:R-:W-:Y:S02]  /*04a0*/  ISETP.GE.U32.AND P1, PT, R13, 0x4, PT ;  /* 0x000000040d00780c */ /* 0x000fe40003f26070 */
[----:B------:R-:W-:-:S04]  /*04b0*/  LOP3.LUT R16, R2, 0x3, RZ, 0xc0, !PT ;  /* 0x0000000302107812 */ /* 0x000fc800078ec0ff */
[----:B------:R-:W-:-:S07]  /*04c0*/  ISETP.NE.AND P0, PT, R16, RZ, PT ;  /* 0x000000ff1000720c */ /* 0x000fce0003f05270 */
[----:B------:R-:W-:Y:S06]  /*04d0*/  @!P1 BRA `(.L_x_2) ;  /* 0x00000000007c9947 */ /* 0x000fec0003800000 */
[----:B------:R-:W1:Y:S01]  /*04e0*/  LDC.64 R14, c[0x0][0x380] ;  /* 0x0000e000ff0e7b82 */ /* 0x000e620000000a00 */
[----:B------:R-:W-:Y:S01]  /*04f0*/  IADD3 R9, PT, PT, R6, R7, RZ ;  /* 0x0000000706097210 */ /* 0x000fe20007ffe0ff */
[----:B------:R-:W-:Y:S01]  /*0500*/  IMAD R17, R7, R3, R0 ;  /* 0x0000000307117224 */ /* 0x000fe200078e0200 */
[----:B------:R-:W3:Y:S05]  /*0510*/  LDCU.64 UR6, c[0x0][0x380] ;  /* 0x00007000ff0677ac */ /* 0x000eea0008000a00 */
[----:B------:R-:W4:Y:S01]  /*0520*/  LDC.64 R12, c[0x0][0x388] ;  /* 0x0000e200ff0c7b82 */ /* 0x000f220000000a00 */
[----:B-1----:R-:W-:-:S06]  /*0530*/  IMAD.WIDE.U32 R14, R9, 0x4, R14 ;  /* 0x00000004090e7825 */ /* 0x002fcc00078e000e */
[----:B------:R-:W2:Y:S01]  /*0540*/  LDG.E R14, desc[UR4][R14.64] ;  /* 0x000000040e0e7981 */ /* 0x000ea2000c1e1900 */
[----:B----4-:R-:W-:-:S05]  /*0550*/  IMAD.WIDE R12, R17, 0x4, R12 ;  /* 0x00000004110c7825 */ /* 0x010fca00078e020c */
[----:B------:R-:W2:Y:S01]  /*0560*/  LDG.E R10, desc[UR4][R12.64] ;  /* 0x000000040c0a7981 */ /* 0x000ea2000c1e1900 */
[----:B------:R-:W-:-:S04]  /*0570*/  IADD3 R9, P1, PT, R6, R7, RZ ;  /* 0x0000000706097210 */ /* 0x000fc80007f3e0ff */
[----:B------:R-:W-:Y:S02]  /*0580*/  IADD3.X R18, PT, PT, RZ, RZ, RZ, P1, !PT ;  /* 0x000000ffff127210 */ /* 0x000fe40000ffe4ff */
[----:B---3--:R-:W-:-:S04]  /*0590*/  LEA R8, P1, R9, UR6, 0x2 ;  /* 0x0000000609087c11 */ /* 0x008fc8000f8210ff */
[----:B------:R-:W-:Y:S01]  /*05a0*/  LEA.HI.X R9, R9, UR7, R18, 0x2, P1 ;  /* 0x0000000709097c11 */ /* 0x000fe200088f1412 */
[----:B--2--5:R-:W-:Y:S01]  /*05b0*/  FFMA R17, R14, R10, R11 ;  /* 0x0000000a0e117223 */ /* 0x024fe2000000000b */
[----:B------:R-:W-:-:S04]  /*05c0*/  IMAD.WIDE R10, R3, 0x4, R12 ;  /* 0x00000004030a7825 */ /* 0x000fc800078e020c */
[----:B------:R1:W-:Y:S04]  /*05d0*/  STG.E desc[UR4][R4.64], R17 ;  /* 0x0000001104007986 */ /* 0x0003e8000c101904 */
[----:B------:R-:W2:Y:S04]  /*05e0*/  LDG.E R18, desc[UR4][R10.64] ;  /* 0x000000040a127981 */ /* 0x000ea8000c1e1900 */
[----:B------:R-:W2:Y:S01]  /*05f0*/  LDG.E R14, desc[UR4][R8.64+0x4] ;  /* 0x00000404080e7981 */ /* 0x000ea2000c1e1900 */
[----:B------:R-:W-:-:S04]  /*0600*/  IMAD.WIDE R12, R3, 0x4, R10 ;  /* 0x00000004030c7825 */ /* 0x000fc800078e020a */
[----:B--2---:R-:W-:-:S05]  /*0610*/  FFMA R19, R14, R18, R17 ;  /* 0x000000120e137223 */ /* 0x004fca0000000011 */
[----:B------:R1:W-:Y:S04]  /*0620*/  STG.E desc[UR4][R4.64], R19 ;  /* 0x0000001304007986 */ /* 0x0003e8000c101904 */
[----:B------:R-:W2:Y:S04]  /*0630*/  LDG.E R14, desc[UR4][R8.64+0x8] ;  /* 0x00000804080e7981 */ /* 0x000ea8000c1e1900 */
[----:B------:R-:W2:Y:S02]  /*0640*/  LDG.E R15, desc[UR4][R12.64] ;  /* 0x000000040c0f7981 */ /* 0x000ea4000c1e1900 */
[----:B--2---:R-:W-:Y:S01]  /*0650*/  FFMA R21, R14, R15, R19 ;  /* 0x0000000f0e157223 */ /* 0x004fe20000000013 */
[----:B------:R-:W-:-:S04]  /*0660*/  IMAD.WIDE R14, R3, 0x4, R12 ;  /* 0x00000004030e7825 */ /* 0x000fc800078e020c */
[----:B------:R1:W-:Y:S04]  /*0670*/  STG.E desc[UR4][R4.64], R21 ;  /* 0x0000001504007986 */ /* 0x0003e8000c101904 */
[----:B------:R-:W2:Y:S04]  /*0680*/  LDG.E R18, desc[UR4][R8.64+0xc] ;  /* 0x00000c0408127981 */ /* 0x000ea8000c1e1900 */
[----:B------:R-:W2:Y:S01]  /*0690*/  LDG.E R14, desc[UR4][R14.64] ;  /* 0x000000040e0e7981 */ /* 0x000ea2000c1e1900 */
[----:B------:R-:W-:Y:S01]  /*06a0*/  IADD3 R7, PT, PT, R7, 0x4, RZ ;  /* 0x0000000407077810 */ /* 0x000fe20007ffe0ff */
[----:B--2---:R-:W-:-:S05]  /*06b0*/  FFMA R11, R18, R14, R21 ;  /* 0x0000000e120b7223 */ /* 0x004fca0000000015 */
[----:B------:R1:W-:Y:S02]  /*06c0*/  STG.E desc[UR4][R4.64], R11 ;  /* 0x0000000b04007986 */ /* 0x0003e4000c101904 */
.L_x_2:
[----:B------:R-:W-:Y:S05]  /*06d0*/  @!P0 EXIT ;  /* 0x000000000000894d */ /* 0x000fea0003800000 */
[----:B------:R-:W-:Y:S02]  /*06e0*/  ISETP.NE.AND P1, PT, R16, 0x1, PT ;  /* 0x000000011000780c */ /* 0x000fe40003f25270 */
[----:B------:R-:W-:-:S04]  /*06f0*/  LOP3.LUT R2, R2, 0x1, RZ, 0xc0, !PT ;  /* 0x0000000102027812 */ /* 0x000fc800078ec0ff */
[----:B------:R-:W-:-:S07]  /*0700*/  ISETP.NE.U32.AND P0, PT, R2, 0x1, PT ;  /* 0x000000010200780c */ /* 0x000fce0003f05070 */
[----:B------:R-:W-:Y:S06]  /*0710*/  @!P1 BRA `(.L_x_3) ;  /* 0x0000000000549947 */ /* 0x000fec0003800000 */
[----:B------:R-:W3:Y:S01]  /*0720*/  LDC.64 R8, c[0x0][0x380] ;  /* 0x0000e000ff087b82 */ /* 0x000ee20000000a00 */
[----:B------:R-:W-:Y:S01]  /*0730*/  IADD3 R13, PT, PT, R6, R7, RZ ;  /* 0x00000007060d7210 */ /* 0x000fe20007ffe0ff */
[----:B-1----:R-:W-:Y:S01]  /*0740*/  IMAD R17, R7, R3, R0 ;  /* 0x0000000307117224 */ /* 0x002fe200078e0200 */
[----:B------:R-:W1:Y:S05]  /*0750*/  LDCU.64 UR6, c[0x0][0x380] ;  /* 0x00007000ff0677ac */ /* 0x000e6a0008000a00 */
[----:B------:R-:W4:Y:S01]  /*0760*/  LDC.64 R14, c[0x0][0x388] ;  /* 0x0000e200ff0e7b82 */ /* 0x000f220000000a00 */
[----:B---3--:R-:W-:-:S06]  /*0770*/  IMAD.WIDE.U32 R12, R13, 0x4, R8 ;  /* 0x000000040d0c7825 */ /* 0x008fcc00078e0008 */
[----:B------:R-:W3:Y:S01]  /*0780*/  LDG.E R12, desc[UR4][R12.64] ;  /* 0x000000040c0c7981 */ /* 0x000ee2000c1e1900 */
[----:B----4-:R-:W-:-:S05]  /*0790*/  IMAD.WIDE R14, R17, 0x4, R14 ;  /* 0x00000004110e7825 */ /* 0x010fca00078e020e */
[----:B------:R-:W3:Y:S01]  /*07a0*/  LDG.E R2, desc[UR4][R14.64] ;  /* 0x000000040e027981 */ /* 0x000ee2000c1e1900 */
[----:B------:R-:W-:-:S04]  /*07b0*/  IADD3 R9, P1, PT, R6, R7, RZ ;  /* 0x0000000706097210 */ /* 0x000fc80007f3e0ff */
[----:B------:R-:W-:Y:S02]  /*07c0*/  IADD3.X R10, PT, PT, RZ, RZ, RZ, P1, !PT ;  /* 0x000000ffff0a7210 */ /* 0x000fe40000ffe4ff */
[----:B-1----:R-:W-:Y:S01]  /*07d0*/  LEA R8, P1, R9, UR6, 0x2 ;  /* 0x0000000609087c11 */ /* 0x002fe2000f8210ff */
[----:B------:R-:W-:-:S03]  /*07e0*/  IMAD.WIDE R16, R3, 0x4, R14 ;  /* 0x0000000403107825 */ /* 0x000fc600078e020e */
[----:B------:R-:W-:Y:S01]  /*07f0*/  LEA.HI.X R9, R9, UR7, R10, 0x2, P1 ;  /* 0x0000000709097c11 */ /* 0x000fe200088f140a */
[----:B---3-5:R-:W-:-:S05]  /*0800*/  FFMA R19, R12, R2, R11 ;  /* 0x000000020c137223 */ /* 0x028fca000000000b */
[----:B------:R3:W-:Y:S04]  /*0810*/  STG.E desc[UR4][R4.64], R19 ;  /* 0x0000001304007986 */ /* 0x0007e8000c101904 */
[----:B------:R-:W2:Y:S04]  /*0820*/  LDG.E R16, desc[UR4][R16.64] ;  /* 0x0000000410107981 */ /* 0x000ea8000c1e1900 */
[----:B------:R-:W2:Y:S01]  /*0830*/  LDG.E R8, desc[UR4][R8.64+0x4] ;  /* 0x0000040408087981 */ /* 0x000ea2000c1e1900 */
[----:B------:R-:W-:Y:S01]  /*0840*/  IADD3 R7, PT, PT, R7, 0x2, RZ ;  /* 0x0000000207077810 */ /* 0x000fe20007ffe0ff */
[----:B--2---:R-:W-:-:S05]  /*0850*/  FFMA R11, R8, R16, R19 ;  /* 0x00000010080b7223 */ /* 0x004fca0000000013 */
[----:B------:R3:W-:Y:S02]  /*0860*/  STG.E desc[UR4][R4.64], R11 ;  /* 0x0000000b04007986 */ /* 0x0007e4000c101904 */
.L_x_3:
[----:B------:R-:W-:Y:S05]  /*0870*/  @P0 EXIT ;  /* 0x000000000000094d */ /* 0x000fea0003800000 */
[----:B------:R-:W4:Y:S01]  /*0880*/  LDC.64 R8, c[0x0][0x380] ;  /* 0x0000e000ff087b82 */ /* 0x000f220000000a00 */
[----:B------:R-:W-:Y:S01]  /*0890*/  IADD3 R15, PT, PT, R6, R7, RZ ;  /* 0x00000007060f7210 */ /* 0x000fe20007ffe0ff */
[----:B------:R-:W-:-:S06]  /*08a0*/  IMAD R7, R7, R3, R0 ;  /* 0x0000000307077224 */ /* 0x000fcc00078e0200 */
[----:B------:R-:W0:Y:S01]  /*08b0*/  LDC.64 R12, c[0x0][0x388] ;  /* 0x0000e200ff0c7b82 */ /* 0x000e220000000a00 */
[----:B----4-:R-:W-:-:S06]  /*08c0*/  IMAD.WIDE.U32 R2, R15, 0x4, R8 ;  /* 0x000000040f027825 */ /* 0x010fcc00078e0008 */
[----:B------:R-:W1:Y:S01]  /*08d0*/  LDG.E R2, desc[UR4][R2.64] ;  /* 0x0000000402027981 */ /* 0x000e62000c1e1900 */
[----:B0-----:R-:W-:-:S06]  /*08e0*/  IMAD.WIDE R6, R7, 0x4, R12 ;  /* 0x0000000407067825 */ /* 0x001fcc00078e020c */
[----:B------:R-:W1:Y:S02]  /*08f0*/  LDG.E R6, desc[UR4][R6.64] ;  /* 0x0000000406067981 */ /* 0x000e64000c1e1900 */
[----:B-123-5:R-:W-:-:S05]  /*0900*/  FFMA R11, R2, R6, R11 ;  /* 0x00000006020b7223 */ /* 0x02efca000000000b */
[----:B------:R-:W-:Y:S01]  /*0910*/  STG.E desc[UR4][R4.64], R11 ;  /* 0x0000000b04007986 */ /* 0x000fe2000c101904 */
[----:B------:R-:W-:Y:S05]  /*0920*/  EXIT ;  /* 0x000000000000794d */ /* 0x000fea0003800000 */
.L_x_4:
[----:B------:R-:W-:-:S00]  /*0930*/  BRA `(.L_x_4) ;  /* 0xfffffffc00fc7947 */ /* 0x000fc0000383ffff */
[----:B------:R-:W-:-:S00]  /*0940*/  NOP ;  /* 0x0000000000007918 */ /* 0x000fc00000000000 */
        /* <DEDUP_REMOVED lines=11> */
.L_x_242:


//--------------------- .text._Z11normMultGPUPfS_S_ii --------------------------
	.section	.text._Z11normMultGPUPfS_S_ii,"ax",@progbits
	.align	128
        .global         _Z11normMultGPUPfS_S_ii
        .type           _Z11normMultGPUPfS_S_ii,@function
        .size           _Z11normMultGPUPfS_S_ii,(.L_x_243 - _Z11normMultGPUPfS_S_ii)
        .other          _Z11normMultGPUPfS_S_ii,@"STO_CUDA_ENTRY STV_DEFAULT"
_Z11normMultGPUPfS_S_ii:
.text._Z11normMultGPUPfS_S_ii:
[----:B------:R-:W-:Y:S01]  /*0000*/  LDC R1, c[0x0][0x37c] ;  /* 0x0000df00ff017b82 */ /* 0x000fe20000000800 */
[----:B------:R-:W0:Y:S07]  /*0010*/  S2R R0, SR_TID.X ;  /* 0x0000000000007919 */ /* 0x000e2e0000002100 */
[----:B------:R-:W1:Y:S02]  /*0020*/  LDC.64 R2, c[0x0][0x398] ;  /* 0x0000e600ff027b82 */ /* 0x000e640000000a00 */
[----:B-1----:R-:W-:-:S05]  /*0030*/  IMAD R5, R3, R2, RZ ;  /* 0x0000000203057224 */ /* 0x002fca00078e02ff */
[----:B0-----:R-:W-:-:S13]  /*0040*/  ISETP.GE.AND P0, PT, R0, R5, PT ;  /* 0x000000050000720c */ /* 0x001fda0003f06270 */
[----:B------:R-:W-:Y:S05]  /*0050*/  @P0 EXIT ;  /* 0x000000000000094d */ /* 0x000fea0003800000 */
[----:B------:R-:W-:Y:S01]  /*0060*/  IABS R9, R3 ;  /* 0x0000000300097213 */ /* 0x000fe20000000000 */
[----:B------:R-:W0:Y:S01]  /*0070*/  LDCU.64 UR4, c[0x0][0x358] ;  /* 0x00006b00ff0477ac */ /* 0x000e220008000a00 */
[----:B------:R-:W-:Y:S02]  /*0080*/  ISETP.GE.AND P2, PT, R0, RZ, PT ;  /* 0x000000ff0000720c */ /* 0x000fe40003f46270 */
[----:B------:R-:W1:Y:S08]  /*0090*/  I2F.RP R2, R9 ;  /* 0x0000000900027306 */ /* 0x000e700000209400 */
[----:B-1----:R-:W1:Y:S02]  /*00a0*/  MUFU.RCP R2, R2 ;  /* 0x0000000200027308 */ /* 0x002e640000001000 */
[----:B-1----:R-:W-:-:S06]  /*00b0*/  IADD3 R4, PT, PT, R2, 0xffffffe, RZ ;  /* 0x0ffffffe02047810 */ /* 0x002fcc0007ffe0ff */
[----:B------:R1:W2:Y:S02]  /*00c0*/  F2I.FTZ.U32.TRUNC.NTZ R5, R4 ;  /* 0x0000000400057305 */ /* 0x0002a4000021f000 */
[----:B-1----:R-:W-:Y:S02]  /*00d0*/  HFMA2 R4, -RZ, RZ, 0, 0 ;  /* 0x00000000ff047431 */ /* 0x002fe400000001ff */
[----:B--2---:R-:W-:-:S04]  /*00e0*/  IMAD.MOV R6, RZ, RZ, -R5 ;  /* 0x000000ffff067224 */ /* 0x004fc800078e0a05 */
[----:B------:R-:W-:Y:S01]  /*00f0*/  IMAD R7, R6, R9, RZ ;  /* 0x0000000906077224 */ /* 0x000fe200078e02ff */
[----:B------:R-:W-:-:S03]  /*0100*/  IABS R6, R0 ;  /* 0x0000000000067213 */ /* 0x000fc60000000000 */
[----:B------:R-:W-:-:S06]  /*0110*/  IMAD.HI.U32 R5, R5, R7, R4 ;  /* 0x0000000705057227 */ /* 0x000fcc00078e0004 */
[----:B------:R-:W-:-:S04]  /*0120*/  IMAD.HI.U32 R5, R5, R6, RZ ;  /* 0x0000000605057227 */ /* 0x000fc800078e00ff */
[----:B------:R-:W-:-:S04]  /*0130*/  IMAD.MOV R5, RZ, RZ, -R5 ;  /* 0x000000ffff057224 */ /* 0x000fc800078e0a05 */
[C---:B------:R-:W-:Y:S02]  /*0140*/  IMAD R2, R9.reuse, R5, R6 ;  /* 0x0000000509027224 */ /* 0x040fe400078e0206 */
[----:B------:R-:W1:Y:S03]  /*0150*/  LDC.64 R4, c[0x0][0x380] ;  /* 0x0000e000ff047b82 */ /* 0x000e660000000a00 */
[----:B------:R-:W-:-:S05]  /*0160*/  ISETP.GT.U32.AND P0, PT, R9, R2, PT ;  /* 0x000000020900720c */ /* 0x000fca0003f04070 */
[----:B------:R-:W2:Y:S08]  /*0170*/  LDC.64 R6, c[0x0][0x388] ;  /* 0x0000e200ff067b82 */ /* 0x000eb00000000a00 */
[----:B------:R-:W-:Y:S02]  /*0180*/  @!P0 IADD3 R2, PT, PT, R2, -R9, RZ ;  /* 0x8000000902028210 */ /* 0x000fe40007ffe0ff */
[----:B------:R-:W-:-:S02]  /*0190*/  ISETP.NE.AND P0, PT, R3, RZ, PT ;  /* 0x000000ff0300720c */ /* 0x000fc40003f05270 */
[----:B------:R-:W-:-:S13]  /*01a0*/  ISETP.GT.U32.AND P1, PT, R9, R2, PT ;  /* 0x000000020900720c */ /* 0x000fda0003f24070 */
[----:B------:R-:W-:-:S05]  /*01b0*/  @!P1 IMAD.IADD R2, R2, 0x1, -R9 ;  /* 0x0000000102029824 */ /* 0x000fca00078e0a09 */
[----:B------:R-:W-:-:S04]  /*01c0*/  MOV R9, R2 ;  /* 0x0000000200097202 */ /* 0x000fc80000000f00 */
[----:B------:R-:W-:Y:S02]  /*01d0*/  @!P2 IADD3 R9, PT, PT, -R9, RZ, RZ ;  /* 0x000000ff0909a210 */ /* 0x000fe40007ffe1ff */
[----:B------:R-:W-:Y:S01]  /*01e0*/  @!P0 LOP3.LUT R9, RZ, R3, RZ, 0x33, !PT ;  /* 0x00000003ff098212 */ /* 0x000fe200078e33ff */
[----:B-1----:R-:W-:-:S04]  /*01f0*/  IMAD.WIDE.U32 R2, R0, 0x4, R4 ;  /* 0x0000000400027825 */ /* 0x002fc800078e0004 */
[----:B--2---:R-:W-:Y:S02]  /*0200*/  IMAD.WIDE.U32 R4, R9, 0x4, R6 ;  /* 0x0000000409047825 */ /* 0x004fe400078e0006 */
[----:B0-----:R-:W2:Y:S01]  /*0210*/  LDG.E R2, desc[UR4][R2.64] ;  /* 0x0000000402027981 */ /* 0x001ea2000c1e1900 */
[----:B------:R-:W0:Y:S03]  /*0220*/  LDC.64 R6, c[0x0][0x390] ;  /* 0x0000e400ff067b82 */ /* 0x000e260000000a00 */
[----:B------:R-:W2:Y:S01]  /*0230*/  LDG.E R5, desc[UR4][R4.64] ;  /* 0x0000000404057981 */ /* 0x000ea2000c1e1900 */
[----:B0-----:R-:W-:-:S04]  /*0240*/  IMAD.WIDE.U32 R6, R0, 0x4, R6 ;  /* 0x0000000400067825 */ /* 0x001fc800078e0006 */
[----:B--2---:R-:W-:-:S05]  /*0250*/  FMUL R9, R2, R5 ;  /* 0x0000000502097220 */ /* 0x004fca0000400000 */
[----:B------:R-:W-:Y:S01]  /*0260*/  STG.E desc[UR4][R6.64], R9 ;  /* 0x0000000906007986 */ /* 0x000fe2000c101904 */
[----:B------:R-:W-:Y:S05]  /*0270*/  EXIT ;  /* 0x000000000000794d */ /* 0x000fea0003800000 */
.L_x_5:
        /* <DEDUP_REMOVED lines=16> */
.L_x_243:


//--------------------- .text._Z14vectorNormsGPUPfS_ii --------------------------
	.section	.text._Z14vectorNormsGPUPfS_ii,"ax",@progbits
	.align	128
        .global         _Z14vectorNormsGPUPfS_ii
        .type           _Z14vectorNormsGPUPfS_ii,@function
        .size           _Z14vectorNormsGPUPfS_ii,(.L_x_244 - _Z14vectorNormsGPUPfS_ii)
        .other          _Z14vectorNormsGPUPfS_ii,@"STO_CUDA_ENTRY STV_DEFAULT"
_Z14vectorNormsGPUPfS_ii:
.text._Z14vectorNormsGPUPfS_ii:
[----:B------:R-:W-:Y:S01]  /*0000*/  LDC R1, c[0x0][0x37c] ;  /* 0x0000df00ff017b82 */ /* 0x000fe20000000800 */
[----:B------:R-:W0:Y:S01]  /*0010*/  S2R R0, SR_TID.X ;  /* 0x0000000000007919 */ /* 0x000e220000002100 */
[----:B------:R-:W0:Y:S02]  /*0020*/  LDCU UR4, c[0x0][0x394] ;  /* 0x00007280ff0477ac */ /* 0x000e240008000800 */
[----:B0-----:R-:W-:-:S13]  /*0030*/  ISETP.GE.AND P0, PT, R0, UR4, PT ;  /* 0x0000000400007c0c */ /* 0x001fda000bf06270 */
[----:B------:R-:W-:Y:S05]  /*0040*/  @P0 EXIT ;  /* 0x000000000000094d */ /* 0x000fea0003800000 */
[----:B------:R-:W0:Y:S01]  /*0050*/  LDCU UR5, c[0x0][0x390] ;  /* 0x00007200ff0577ac */ /* 0x000e220008000800 */
[----:B------:R-:W-:Y:S01]  /*0060*/  HFMA2 R2, -RZ, RZ, 0, 0 ;  /* 0x00000000ff027431 */ /* 0x000fe200000001ff */
[----:B------:R-:W1:Y:S01]  /*0070*/  LDCU.64 UR8, c[0x0][0x358] ;  /* 0x00006b00ff0877ac */ /* 0x000e620008000a00 */
[----:B0-----:R-:W-:-:S09]  /*0080*/  UISETP.GE.AND UP0, UPT, UR5, 0x1, UPT ;  /* 0x000000010500788c */ /* 0x001fd2000bf06270 */
[----:B-1----:R-:W-:Y:S05]  /*0090*/  BRA.U !UP0, `(.L_x_6) ;  /* 0x0000000508cc7547 */ /* 0x002fea000b800000 */
[----:B------:R-:W-:Y:S02]  /*00a0*/  UISETP.GE.U32.AND UP1, UPT, UR5, 0x10, UPT ;  /* 0x000000100500788c */ /* 0x000fe4000bf26070 */
[----:B------:R-:W-:Y:S01]  /*00b0*/  IMAD R3, R0, UR5, RZ ;  /* 0x0000000500037c24 */ /* 0x000fe2000f8e02ff */
[----:B------:R-:W-:Y:S01]  /*00c0*/  ULOP3.LUT UR6, UR5, 0xf, URZ, 0xc0, !UPT ;  /* 0x0000000f05067892 */ /* 0x000fe2000f8ec0ff */
[----:B------:R-:W-:Y:S01]  /*00d0*/  MOV R2, RZ ;  /* 0x000000ff00027202 */ /* 0x000fe20000000f00 */
[----:B------:R-:W-:Y:S02]  /*00e0*/  UMOV UR4, URZ ;  /* 0x000000ff00047c82 */ /* 0x000fe40008000000 */
[----:B------:R-:W-:Y:S02]  /*00f0*/  UISETP.NE.AND UP0, UPT, UR6, URZ, UPT ;  /* 0x000000ff0600728c */ /* 0x000fe4000bf05270 */
[----:B------:R-:W-:Y:S09]  /*0100*/  BRA.U !UP1, `(.L_x_7) ;  /* 0x0000000109b07547 */ /* 0x000ff2000b800000 */
[----:B------:R-:W0:Y:S01]  /*0110*/  LDC.64 R4, c[0x0][0x380] ;  /* 0x0000e000ff047b82 */ /* 0x000e220000000a00 */
[----:B------:R-:W-:Y:S01]  /*0120*/  ULOP3.LUT UR4, UR5, 0x7ffffff0, URZ, 0xc0, !UPT ;  /* 0x7ffffff005047892 */ /* 0x000fe2000f8ec0ff */
[----:B------:R-:W-:-:S03]  /*0130*/  MOV R2, RZ ;  /* 0x000000ff00027202 */ /* 0x000fc60000000f00 */
[----:B------:R-:W-:Y:S01]  /*0140*/  UIADD3 UR7, UPT, UPT, -UR4, URZ, URZ ;  /* 0x000000ff04077290 */ /* 0x000fe2000fffe1ff */
[----:B0-----:R-:W-:-:S03]  /*0150*/  IMAD.WIDE.U32 R4, R3, 0x4, R4 ;  /* 0x0000000403047825 */ /* 0x001fc600078e0004 */
[----:B------:R-:W-:-:S04]  /*0160*/  IADD3 R4, P0, PT, R4, 0x20, RZ ;  /* 0x0000002004047810 */ /* 0x000fc80007f1e0ff */
[----:B------:R-:W-:-:S09]  /*0170*/  IADD3.X R5, PT, PT, RZ, R5, RZ, P0, !PT ;  /* 0x00000005ff057210 */ /* 0x000fd200007fe4ff */
.L_x_8:
[----:B------:R-:W2:Y:S04]  /*0180*/  LDG.E R13, desc[UR8][R4.64+-0x20] ;  /* 0xffffe008040d7981 */ /* 0x000ea8000c1e1900 */
[----:B------:R-:W3:Y:S04]  /*0190*/  LDG.E R15, desc[UR8][R4.64+-0x1c] ;  /* 0xffffe408040f7981 */ /* 0x000ee8000c1e1900 */
[----:B------:R-:W4:Y:S04]  /*01a0*/  LDG.E R17, desc[UR8][R4.64+-0x18] ;  /* 0xffffe80804117981 */ /* 0x000f28000c1e1900 */
[----:B------:R-:W5:Y:S04]  /*01b0*/  LDG.E R19, desc[UR8][R4.64+-0x14] ;  /* 0xffffec0804137981 */ /* 0x000f68000c1e1900 */
        /* <DEDUP_REMOVED lines=11> */
[----:B------:R0:W5:Y:S01]  /*0270*/  LDG.E R7, desc[UR8][R4.64+0x1c] ;  /* 0x00001c0804077981 */ /* 0x000162000c1e1900 */
[----:B------:R-:W-:-:S04]  /*0280*/  UIADD3 UR7, UPT, UPT, UR7, 0x10, URZ ;  /* 0x0000001007077890 */ /* 0x000fc8000fffe0ff */
[----:B------:R-:W-:Y:S01]  /*0290*/  UISETP.NE.AND UP1, UPT, UR7, URZ, UPT ;  /* 0x000000ff0700728c */ /* 0x000fe2000bf25270 */
[----:B0-----:R-:W-:-:S04]  /*02a0*/  IADD3 R4, P0, PT, R4, 0x40, RZ ;  /* 0x0000004004047810 */ /* 0x001fc80007f1e0ff */
[----:B------:R-:W-:Y:S01]  /*02b0*/  IADD3.X R5, PT, PT, RZ, R5, RZ, P0, !PT ;  /* 0x00000005ff057210 */ /* 0x000fe200007fe4ff */
[----:B--2---:R-:W-:-:S04]  /*02c0*/  FFMA R2, R13, R13, R2 ;  /* 0x0000000d0d027223 */ /* 0x004fc80000000002 */
[----:B---3--:R-:W-:-:S04]  /*02d0*/  FFMA R2, R15, R15, R2 ;  /* 0x0000000f0f027223 */ /* 0x008fc80000000002 */
[----:B----4-:R-:W-:-:S04]  /*02e0*/  FFMA R2, R17, R17, R2 ;  /* 0x0000001111027223 */ /* 0x010fc80000000002 */
[----:B-----5:R-:W-:-:S04]  /*02f0*/  FFMA R2, R19, R19, R2 ;  /* 0x0000001313027223 */ /* 0x020fc80000000002 */
[----:B------:R-:W-:-:S04]  /*0300*/  FFMA R2, R21, R21, R2 ;  /* 0x0000001515027223 */ /* 0x000fc80000000002 */
        /* <DEDUP_REMOVED lines=10> */
[----:B------:R-:W-:Y:S01]  /*03b0*/  FFMA R2, R7, R7, R2 ;  /* 0x0000000707027223 */ /* 0x000fe20000000002 */
[----:B------:R-:W-:Y:S06]  /*03c0*/  BRA.U UP1, `(.L_x_8) ;  /* 0xfffffffd016c7547 */ /* 0x000fec000b83ffff */
.L_x_7:
[----:B------:R-:W-:Y:S05]  /*03d0*/  BRA.U !UP0, `(.L_x_6) ;  /* 0x0000000108fc7547 */ /* 0x000fea000b800000 */
[----:B------:R-:W-:Y:S02]  /*03e0*/  UISETP.GE.U32.AND UP0, UPT, UR6, 0x8, UPT ;  /* 0x000000080600788c */ /* 0x000fe4000bf06070 */
[----:B------:R-:W-:-:S04]  /*03f0*/  ULOP3.LUT UR7, UR5, 0x7, URZ, 0xc0, !UPT ;  /* 0x0000000705077892 */ /* 0x000fc8000f8ec0ff */
[----:B------:R-:W-:-:S03]  /*0400*/  UISETP.NE.AND UP1, UPT, UR7, URZ, UPT ;  /* 0x000000ff0700728c */ /* 0x000fc6000bf25270 */
[----:B------:R-:W-:Y:S08]  /*0410*/  BRA.U !UP0, `(.L_x_9) ;  /* 0x0000000108647547 */ /* 0x000ff0000b800000 */
[----:B------:R-:W0:Y:S01]  /*0420*/  LDC.64 R6, c[0x0][0x380] ;  /* 0x0000e000ff067b82 */ /* 0x000e220000000a00 */
[----:B------:R-:W1:Y:S01]  /*0430*/  LDCU.64 UR10, c[0x0][0x380] ;  /* 0x00007000ff0a77ac */ /* 0x000e620008000a00 */
[C---:B------:R-:W-:Y:S02]  /*0440*/  IADD3 R5, PT, PT, R3.reuse, UR4, RZ ;  /* 0x0000000403057c10 */ /* 0x040fe4000fffe0ff */
[----:B------:R-:W-:-:S04]  /*0450*/  IADD3 R8, P0, PT, R3, UR4, RZ ;  /* 0x0000000403087c10 */ /* 0x000fc8000ff1e0ff */
[----:B------:R-:W-:Y:S02]  /*0460*/  IADD3.X R9, PT, PT, RZ, RZ, RZ, P0, !PT ;  /* 0x000000ffff097210 */ /* 0x000fe400007fe4ff */
[----:B-1----:R-:W-:Y:S01]  /*0470*/  LEA R4, P0, R8, UR10, 0x2 ;  /* 0x0000000a08047c11 */ /* 0x002fe2000f8010ff */
[----:B0-----:R-:W-:-:S03]  /*0480*/  IMAD.WIDE.U32 R6, R5, 0x4, R6 ;  /* 0x0000000405067825 */ /* 0x001fc600078e0006 */
[----:B------:R-:W-:-:S03]  /*0490*/  LEA.HI.X R5, R8, UR11, R9, 0x2, P0 ;  /* 0x0000000b08057c11 */ /* 0x000fc600080f1409 */
[----:B------:R-:W2:Y:S04]  /*04a0*/  LDG.E R7, desc[UR8][R6.64] ;  /* 0x0000000806077981 */ /* 0x000ea8000c1e1900 */
[----:B------:R-:W3:Y:S04]  /*04b0*/  LDG.E R9, desc[UR8][R4.64+0x4] ;  /* 0x0000040804097981 */ /* 0x000ee8000c1e1900 */
[----:B------:R-:W4:Y:S04]  /*04c0*/  LDG.E R11, desc[UR8][R4.64+0x8] ;  /* 0x00000808040b7981 */ /* 0x000f28000c1e1900 */
[----:B------:R-:W5:Y:S04]  /*04d0*/  LDG.E R13, desc[UR8][R4.64+0xc] ;  /* 0x00000c08040d7981 */ /* 0x000f68000c1e1900 */
[----:B------:R-:W5:Y:S04]  /*04e0*/  LDG.E R15, desc[UR8][R4.64+0x10] ;  /* 0x00001008040f7981 */ /* 0x000f68000c1e1900 */
[----:B------:R-:W5:Y:S04]  /*04f0*/  LDG.E R17, desc[UR8][R4.64+0x14] ;  /* 0x0000140804117981 */ /* 0x000f68000c1e1900 */
[----:B------:R-:W5:Y:S04]  /*0500*/  LDG.E R19, desc[UR8][R4.64+0x18] ;  /* 0x0000180804137981 */ /* 0x000f68000c1e1900 */
[----:B------:R-:W5:Y:S01]  /*0510*/  LDG.E R21, desc[UR8][R4.64+0x1c] ;  /* 0x00001c0804157981 */ /* 0x000f62000c1e1900 */
[----:B------:R-:W-:Y:S01]  /*0520*/  UIADD3 UR4, UPT, UPT, UR4, 0x8, URZ ;  /* 0x0000000804047890 */ /* 0x000fe2000fffe0ff */
[----:B--2---:R-:W-:-:S04]  /*0530*/  FFMA R2, R7, R7, R2 ;  /* 0x0000000707027223 */ /* 0x004fc80000000002 */
[----:B---3--:R-:W-:-:S04]  /*0540*/  FFMA R2, R9, R9, R2 ;  /* 0x0000000909027223 */ /* 0x008fc80000000002 */
[----:B----4-:R-:W-:-:S04]  /*0550*/  FFMA R2, R11, R11, R2 ;  /* 0x0000000b0b027223 */ /* 0x010fc80000000002 */
[----:B-----5:R-:W-:-:S04]  /*0560*/  FFMA R2, R13, R13, R2 ;  /* 0x0000000d0d027223 */ /* 0x020fc80000000002 */
[----:B------:R-:W-:-:S04]  /*0570*/  FFMA R2, R15, R15, R2 ;  /* 0x0000000f0f027223 */ /* 0x000fc80000000002 */
[----:B------:R-:W-:-:S04]  /*0580*/  FFMA R2, R17, R17, R2 ;  /* 0x0000001111027223 */ /* 0x000fc80000000002 */
[----:B------:R-:W-:-:S04]  /*0590*/  FFMA R2, R19, R19, R2 ;  /* 0x0000001313027223 */ /* 0x000fc80000000002 */
[----:B------:R-:W-:-:S07]  /*05a0*/  FFMA R2, R21, R21, R2 ;  /* 0x0000001515027223 */ /* 0x000fce0000000002 */
.L_x_9:
        /* <DEDUP_REMOVED lines=16> */
[----:B------:R-:W5:Y:S01]  /*06b0*/  LDG.E R13, desc[UR8][R6.64+0xc] ;  /* 0x00000c08060d7981 */ /* 0x000f62000c1e1900 */
[----:B------:R-:W-:Y:S01]  /*06c0*/  UIADD3 UR4, UPT, UPT, UR4, 0x4, URZ ;  /* 0x0000000404047890 */ /* 0x000fe2000fffe0ff */
[----:B--2---:R-:W-:-:S04]  /*06d0*/  FFMA R2, R5, R5, R2 ;  /* 0x0000000505027223 */ /* 0x004fc80000000002 */
[----:B---3--:R-:W-:-:S04]  /*06e0*/  FFMA R2, R9, R9, R2 ;  /* 0x0000000909027223 */ /* 0x008fc80000000002 */
[----:B----4-:R-:W-:-:S04]  /*06f0*/  FFMA R2, R11, R11, R2 ;  /* 0x0000000b0b027223 */ /* 0x010fc80000000002 */
[----:B-----5:R-:W-:-:S07]  /*0700*/  FFMA R2, R13, R13, R2 ;  /* 0x0000000d0d027223 */ /* 0x020fce0000000002 */
.L_x_10:
[----:B------:R-:W-:Y:S05]  /*0710*/  BRA.U !UP1, `(.L_x_6) ;  /* 0x00000001092c7547 */ /* 0x000fea000b800000 */
[----:B------:R-:W0:Y:S01]  /*0720*/  LDC.64 R4, c[0x0][0x380] ;  /* 0x0000e000ff047b82 */ /* 0x000e220000000a00 */
[----:B------:R-:W-:Y:S01]  /*0730*/  IADD3 R3, PT, PT, R3, UR4, RZ ;  /* 0x0000000403037c10 */ /* 0x000fe2000fffe0ff */
[----:B------:R-:W-:-:S04]  /*0740*/  UIADD3 UR5, UPT, UPT, -UR5, URZ, URZ ;  /* 0x000000ff05057290 */ /* 0x000fc8000fffe1ff */
[----:B0-----:R-:W-:-:S08]  /*0750*/  IMAD.WIDE.U32 R4, R3, 0x4, R4 ;  /* 0x0000000403047825 */ /* 0x001fd000078e0004 */
.L_x_11:
[----:B------:R0:W2:Y:S01]  /*0760*/  LDG.E R3, desc[UR8][R4.64] ;  /* 0x0000000804037981 */ /* 0x0000a2000c1e1900 */
[----:B------:R-:W-:-:S04]  /*0770*/  UIADD3 UR5, UPT, UPT, UR5, 0x1, URZ ;  /* 0x0000000105057890 */ /* 0x000fc8000fffe0ff */
[----:B------:R-:W-:Y:S01]  /*0780*/  UISETP.NE.AND UP0, UPT, UR5, URZ, UPT ;  /* 0x000000ff0500728c */ /* 0x000fe2000bf05270 */
[----:B0-----:R-:W-:-:S04]  /*0790*/  IADD3 R4, P0, PT, R4, 0x4, RZ ;  /* 0x0000000404047810 */ /* 0x001fc80007f1e0ff */
[----:B------:R-:W-:Y:S01]  /*07a0*/  IADD3.X R5, PT, PT, RZ, R5, RZ, P0, !PT ;  /* 0x00000005ff057210 */ /* 0x000fe200007fe4ff */
[----:B--2---:R-:W-:-:S03]  /*07b0*/  FFMA R2, R3, R3, R2 ;  /* 0x0000000303027223 */ /* 0x004fc60000000002 */
[----:B------:R-:W-:Y:S05]  /*07c0*/  BRA.U UP0, `(.L_x_11) ;  /* 0xfffffffd00e47547 */ /* 0x000fea000b83ffff */
.L_x_6:
[----:B------:R-:W-:Y:S02]  /*07d0*/  MOV R4, R2 ;  /* 0x0000000200047202 */ /* 0x000fe40000000f00 */
[----:B------:R-:W0:Y:S02]  /*07e0*/  LDC.64 R2, c[0x0][0x388] ;  /* 0x0000e200ff027b82 */ /* 0x000e240000000a00 */
[----:B------:R-:W-:-:S13]  /*07f0*/  FSETP.GEU.AND P0, PT, |R4|, 1.175494350822287508e-38, PT ;  /* 0x008000000400780b */ /* 0x000fda0003f0e200 */
[----:B------:R-:W-:-:S04]  /*0800*/  @!P0 FMUL R4, R4, 16777216 ;  /* 0x4b80000004048820 */ /* 0x000fc80000400000 */
[----:B------:R-:W1:Y:S01]  /*0810*/  MUFU.RSQ R5, R4 ;  /* 0x0000000400057308 */ /* 0x000e620000001400 */
[----:B0-----:R-:W-:-:S04]  /*0820*/  IMAD.WIDE.U32 R2, R0, 0x4, R2 ;  /* 0x0000000400027825 */ /* 0x001fc800078e0002 */
[----:B-1----:R-:W-:-:S05]  /*0830*/  @!P0 FMUL R5, R5, 4096 ;  /* 0x4580000005058820 */ /* 0x002fca0000400000 */
[----:B------:R-:W-:Y:S01]  /*0840*/  STG.E desc[UR8][R2.64], R5 ;  /* 0x0000000502007986 */ /* 0x000fe2000c101908 */
[----:B------:R-:W-:Y:S05]  /*0850*/  EXIT ;  /* 0x000000000000794d */ /* 0x000fea0003800000 */
.L_x_12:
        /* <DEDUP_REMOVED lines=10> */
.L_x_244:


//--------------------- .text._Z12vectorSubGPUPfS_S_ii --------------------------
	.section	.text._Z12vectorSubGPUPfS_S_ii,"ax",@progbits
	.align	128
        .global         _Z12vectorSubGPUPfS_S_ii
        .type           _Z12vectorSubGPUPfS_S_ii,@function
        .size           _Z12vectorSubGPUPfS_S_ii,(.L_x_245 - _Z12vectorSubGPUPfS_S_ii)
        .other          _Z12vectorSubGPUPfS_S_ii,@"STO_CUDA_ENTRY STV_DEFAULT"
_Z12vectorSubGPUPfS_S_ii:
.text._Z12vectorSubGPUPfS_S_ii:
[----:B------:R-:W-:Y:S01]  /*0000*/  LDC R1, c[0x0][0x37c] ;  /* 0x0000df00ff017b82 */ /* 0x000fe20000000800 */
[----:B------:R-:W0:Y:S01]  /*0010*/  S2R R9, SR_TID.X ;  /* 0x0000000000097919 */ /* 0x000e220000002100 */
[----:B------:R-:W0:Y:S02]  /*0020*/  LDCU UR4, c[0x0][0x398] ;  /* 0x00007300ff0477ac */ /* 0x000e240008000800 */
[----:B0-----:R-:W-:-:S13]  /*0030*/  ISETP.GE.AND P0, PT, R9, UR4, PT ;  /* 0x0000000409007c0c */ /* 0x001fda000bf06270 */
[----:B------:R-:W-:Y:S05]  /*0040*/  @P0 EXIT ;  /* 0x000000000000094d */ /* 0x000fea0003800000 */
[----:B------:R-:W0:Y:S01]  /*0050*/  LDC.64 R2, c[0x0][0x380] ;  /* 0x0000e000ff027b82 */ /* 0x000e220000000a00 */
[----:B------:R-:W1:Y:S07]  /*0060*/  LDCU.64 UR4, c[0x0][0x358] ;  /* 0x00006b00ff0477ac */ /* 0x000e6e0008000a00 */
[----:B------:R-:W2:Y:S08]  /*0070*/  LDC.64 R4, c[0x0][0x388] ;  /* 0x0000e200ff047b82 */ /* 0x000eb00000000a00 */
[----:B------:R-:W3:Y:S01]  /*0080*/  LDC.64 R6, c[0x0][0x390] ;  /* 0x0000e400ff067b82 */ /* 0x000ee20000000a00 */
[----:B0-----:R-:W-:-:S06]  /*0090*/  IMAD.WIDE.U32 R2, R9, 0x4, R2 ;  /* 0x0000000409027825 */ /* 0x001fcc00078e0002 */
[----:B-1----:R-:W4:Y:S01]  /*00a0*/  LDG.E R2, desc[UR4][R2.64] ;  /* 0x0000000402027981 */ /* 0x002f22000c1e1900 */
[----:B--2---:R-:W-:-:S06]  /*00b0*/  IMAD.WIDE.U32 R4, R9, 0x4, R4 ;  /* 0x0000000409047825 */ /* 0x004fcc00078e0004 */
[----:B------:R-:W4:Y:S01]  /*00c0*/  LDG.E R5, desc[UR4][R4.64] ;  /* 0x0000000404057981 */ /* 0x000f22000c1e1900 */
[----:B---3--:R-:W-:-:S04]  /*00d0*/  IMAD.WIDE.U32 R6, R9, 0x4, R6 ;  /* 0x0000000409067825 */ /* 0x008fc800078e0006 */
[----:B----4-:R-:W-:-:S05]  /*00e0*/  FADD R9, R2, -R5 ;  /* 0x8000000502097221 */ /* 0x010fca0000000000 */
[----:B------:R-:W-:Y:S01]  /*00f0*/  STG.E desc[UR4][R6.64], R9 ;  /* 0x0000000906007986 */ /* 0x000fe2000c101904 */
[----:B------:R-:W-:Y:S05]  /*0100*/  EXIT ;  /* 0x000000000000794d */ /* 0x000fea0003800000 */
.L_x_13:
        /* <DEDUP_REMOVED lines=15> */
.L_x_245:


//--------------------- .text._Z17sumProjectionsGPUPfS_ii --------------------------
	.section	.text._Z17sumProjectionsGPUPfS_ii,"ax",@progbits
	.align	128
        .global         _Z17sumProjectionsGPUPfS_ii
        .type           _Z17sumProjectionsGPUPfS_ii,@function
        .size           _Z17sumProjectionsGPUPfS_ii,(.L_x_246 - _Z17sumProjectionsGPUPfS_ii)
        .other          _Z17sumProjectionsGPUPfS_ii,@"STO_CUDA_ENTRY STV_DEFAULT"
_Z17sumProjectionsGPUPfS_ii:
.text._Z17sumProjectionsGPUPfS_ii:
[----:B------:R-:W-:Y:S01]  /*0000*/  LDC R1, c[0x0][0x37c] ;  /* 0x0000df00ff017b82 */ /* 0x000fe20000000800 */
[----:B------:R-:W0:Y:S07]  /*0010*/  S2R R0, SR_TID.X ;  /* 0x0000000000007919 */ /* 0x000e2e0000002100 */
[----:B------:R-:W0:Y:S02]  /*0020*/  LDC R17, c[0x0][0x390] ;  /* 0x0000e400ff117b82 */ /* 0x000e240000000800 */
[----:B0-----:R-:W-:-:S13]  /*0030*/  ISETP.GE.AND P0, PT, R0, R17, PT ;  /* 0x000000110000720c */ /* 0x001fda0003f06270 */
[----:B------:R-:W-:Y:S05]  /*0040*/  @P0 EXIT ;  /* 0x000000000000094d */ /* 0x000fea0003800000 */
[----:B------:R-:W0:Y:S01]  /*0050*/  LDCU UR5, c[0x0][0x394] ;  /* 0x00007280ff0577ac */ /* 0x000e220008000800 */
[----:B------:R-:W-:Y:S01]  /*0060*/  HFMA2 R16, -RZ, RZ, 0, 0 ;  /* 0x00000000ff107431 */ /* 0x000fe200000001ff */
[----:B------:R-:W1:Y:S01]  /*0070*/  LDCU.64 UR8, c[0x0][0x358] ;  /* 0x00006b00ff0877ac */ /* 0x000e620008000a00 */
[----:B0-----:R-:W-:-:S09]  /*0080*/  UISETP.GE.AND UP0, UPT, UR5, 0x1, UPT ;  /* 0x000000010500788c */ /* 0x001fd2000bf06270 */
[----:B-1----:R-:W-:Y:S05]  /*0090*/  BRA.U !UP0, `(.L_x_14) ;  /* 0x0000000508f87547 */ /* 0x002fea000b800000 */
[----:B------:R-:W-:Y:S01]  /*00a0*/  UISETP.GE.U32.AND UP1, UPT, UR5, 0x10, UPT ;  /* 0x000000100500788c */ /* 0x000fe2000bf26070 */
[----:B------:R-:W-:Y:S01]  /*00b0*/  MOV R16, RZ ;  /* 0x000000ff00107202 */ /* 0x000fe20000000f00 */
[----:B------:R-:W-:Y:S01]  /*00c0*/  ULOP3.LUT UR6, UR5, 0xf, URZ, 0xc0, !UPT ;  /* 0x0000000f05067892 */ /* 0x000fe2000f8ec0ff */
[----:B------:R-:W-:-:S03]  /*00d0*/  UMOV UR4, URZ ;  /* 0x000000ff00047c82 */ /* 0x000fc60008000000 */
[----:B------:R-:W-:-:S03]  /*00e0*/  UISETP.NE.AND UP0, UPT, UR6, URZ, UPT ;  /* 0x000000ff0600728c */ /* 0x000fc6000bf05270 */
[----:B------:R-:W-:Y:S08]  /*00f0*/  BRA.U !UP1, `(.L_x_15) ;  /* 0x0000000109e47547 */ /* 0x000ff0000b800000 */
[----:B------:R-:W-:Y:S01]  /*0100*/  ULOP3.LUT UR4, UR5, 0x7ffffff0, URZ, 0xc0, !UPT ;  /* 0x7ffffff005047892 */ /* 0x000fe2000f8ec0ff */
[----:B------:R-:W-:Y:S02]  /*0110*/  MOV R16, RZ ;  /* 0x000000ff00107202 */ /* 0x000fe40000000f00 */
[----:B------:R-:W-:Y:S01]  /*0120*/  MOV R18, R0 ;  /* 0x0000000000127202 */ /* 0x000fe20000000f00 */
[----:B------:R-:W-:-:S12]  /*0130*/  UIADD3 UR7, UPT, UPT, -UR4, URZ, URZ ;  /* 0x000000ff04077290 */ /* 0x000fd8000fffe1ff */
.L_x_16:
[----:B------:R-:W0:Y:S02]  /*0140*/  LDC.64 R4, c[0x0][0x380] ;  /* 0x0000e000ff047b82 */ /* 0x000e240000000a00 */
[----:B0-----:R-:W-:-:S05]  /*0150*/  IMAD.WIDE R4, R18, 0x4, R4 ;  /* 0x0000000412047825 */ /* 0x001fca00078e0204 */
[----:B------:R-:W2:Y:S01]  /*0160*/  LDG.E R25, desc[UR8][R4.64] ;  /* 0x0000000804197981 */ /* 0x000ea2000c1e1900 */
[----:B------:R-:W-:-:S05]  /*0170*/  IMAD.WIDE R6, R17, 0x4, R4 ;  /* 0x0000000411067825 */ /* 0x000fca00078e0204 */
[----:B------:R0:W3:Y:S01]  /*0180*/  LDG.E R23, desc[UR8][R6.64] ;  /* 0x0000000806177981 */ /* 0x0000e2000c1e1900 */
[----:B------:R-:W-:-:S05]  /*0190*/  IMAD.WIDE R8, R17, 0x4, R6 ;  /* 0x0000000411087825 */ /* 0x000fca00078e0206 */
[----:B------:R1:W4:Y:S01]  /*01a0*/  LDG.E R22, desc[UR8][R8.64] ;  /* 0x0000000808167981 */ /* 0x000322000c1e1900 */
[----:B------:R-:W-:-:S05]  /*01b0*/  IMAD.WIDE R12, R17, 0x4, R8 ;  /* 0x00000004110c7825 */ /* 0x000fca00078e0208 */
[----:B------:R-:W5:Y:S01]  /*01c0*/  LDG.E R21, desc[UR8][R12.64] ;  /* 0x000000080c157981 */ /* 0x000f62000c1e1900 */
[----:B------:R-:W-:-:S05]  /*01d0*/  IMAD.WIDE R14, R17, 0x4, R12 ;  /* 0x00000004110e7825 */ /* 0x000fca00078e020c */
[----:B------:R-:W5:Y:S01]  /*01e0*/  LDG.E R20, desc[UR8][R14.64] ;  /* 0x000000080e147981 */ /* 0x000f62000c1e1900 */
[----:B------:R-:W-:-:S05]  /*01f0*/  IMAD.WIDE R2, R17, 0x4, R14 ;  /* 0x0000000411027825 */ /* 0x000fca00078e020e */
[----:B------:R1:W5:Y:S01]  /*0200*/  LDG.E R19, desc[UR8][R2.64] ;  /* 0x0000000802137981 */ /* 0x000362000c1e1900 */
[----:B------:R-:W-:-:S05]  /*0210*/  IMAD.WIDE R26, R17, 0x4, R2 ;  /* 0x00000004111a7825 */ /* 0x000fca00078e0202 */
[----:B------:R1:W5:Y:S01]  /*0220*/  LDG.E R24, desc[UR8][R26.64] ;  /* 0x000000081a187981 */ /* 0x000362000c1e1900 */
[----:B------:R-:W-:-:S05]  /*0230*/  IMAD.WIDE R10, R17, 0x4, R26 ;  /* 0x00000004110a7825 */ /* 0x000fca00078e021a */
[----:B------:R1:W5:Y:S01]  /*0240*/  LDG.E R28, desc[UR8][R10.64] ;  /* 0x000000080a1c7981 */ /* 0x000362000c1e1900 */
[----:B0-----:R-:W-:-:S04]  /*0250*/  IMAD.WIDE R6, R17, 0x4, R10 ;  /* 0x0000000411067825 */ /* 0x001fc800078e020a */
[C---:B-1----:R-:W-:Y:S02]  /*0260*/  IMAD.WIDE R8, R17.reuse, 0x4, R6 ;  /* 0x0000000411087825 */ /* 0x042fe400078e0206 */
[----:B------:R-:W5:Y:S02]  /*0270*/  LDG.E R6, desc[UR8][R6.64] ;  /* 0x0000000806067981 */ /* 0x000f64000c1e1900 */
[C---:B------:R-:W-:Y:S02]  /*0280*/  IMAD.WIDE R2, R17.reuse, 0x4, R8 ;  /* 0x0000000411027825 */ /* 0x040fe400078e0208 */
[----:B------:R-:W5:Y:S02]  /*0290*/  LDG.E R8, desc[UR8][R8.64] ;  /* 0x0000000808087981 */ /* 0x000f64000c1e1900 */
[C---:B------:R-:W-:Y:S02]  /*02a0*/  IMAD.WIDE R4, R17.reuse, 0x4, R2 ;  /* 0x0000000411047825 */ /* 0x040fe400078e0202 */
[----:B------:R-:W5:Y:S02]  /*02b0*/  LDG.E R29, desc[UR8][R2.64] ;  /* 0x00000008021d7981 */ /* 0x000f64000c1e1900 */
[----:B------:R-:W-:-:S02]  /*02c0*/  IMAD.WIDE R12, R17, 0x4, R4 ;  /* 0x00000004110c7825 */ /* 0x000fc400078e0204 */
[----:B------:R-:W5:Y:S02]  /*02d0*/  LDG.E R4, desc[UR8][R4.64] ;  /* 0x0000000804047981 */ /* 0x000f64000c1e1900 */
[C---:B------:R-:W-:Y:S02]  /*02e0*/  IMAD.WIDE R14, R17.reuse, 0x4, R12 ;  /* 0x00000004110e7825 */ /* 0x040fe400078e020c */
[----:B------:R-:W5:Y:S02]  /*02f0*/  LDG.E R12, desc[UR8][R12.64] ;  /* 0x000000080c0c7981 */ /* 0x000f64000c1e1900 */
[C---:B------:R-:W-:Y:S02]  /*0300*/  IMAD.WIDE R26, R17.reuse, 0x4, R14 ;  /* 0x00000004111a7825 */ /* 0x040fe400078e020e */
[----:B------:R-:W5:Y:S02]  /*0310*/  LDG.E R14, desc[UR8][R14.64] ;  /* 0x000000080e0e7981 */ /* 0x000f64000c1e1900 */
[----:B------:R-:W-:-:S02]  /*0320*/  IMAD.WIDE R10, R17, 0x4, R26 ;  /* 0x00000004110a7825 */ /* 0x000fc400078e021a */
[----:B------:R-:W5:Y:S04]  /*0330*/  LDG.E R26, desc[UR8][R26.64] ;  /* 0x000000081a1a7981 */ /* 0x000f68000c1e1900 */
[----:B------:R-:W5:Y:S01]  /*0340*/  LDG.E R10, desc[UR8][R10.64] ;  /* 0x000000080a0a7981 */ /* 0x000f62000c1e1900 */
[----:B------:R-:W-:-:S04]  /*0350*/  UIADD3 UR7, UPT, UPT, UR7, 0x10, URZ ;  /* 0x0000001007077890 */ /* 0x000fc8000fffe0ff */
[----:B------:R-:W-:Y:S01]  /*0360*/  UISETP.NE.AND UP1, UPT, UR7, URZ, UPT ;  /* 0x000000ff0700728c */ /* 0x000fe2000bf25270 */
[----:B------:R-:W-:Y:S01]  /*0370*/  LEA R18, R17, R18, 0x4 ;  /* 0x0000001211127211 */ /* 0x000fe200078e20ff */
[----:B--2---:R-:W-:-:S04]  /*0380*/  FADD R16, R25, R16 ;  /* 0x0000001019107221 */ /* 0x004fc80000000000 */
[----:B---3--:R-:W-:-:S04]  /*0390*/  FADD R23, R16, R23 ;  /* 0x0000001710177221 */ /* 0x008fc80000000000 */
[----:B----4-:R-:W-:-:S04]  /*03a0*/  FADD R22, R23, R22 ;  /* 0x0000001617167221 */ /* 0x010fc80000000000 */
[----:B-----5:R-:W-:-:S04]  /*03b0*/  FADD R21, R22, R21 ;  /* 0x0000001516157221 */ /* 0x020fc80000000000 */
[----:B------:R-:W-:-:S04]  /*03c0*/  FADD R20, R21, R20 ;  /* 0x0000001415147221 */ /* 0x000fc80000000000 */
        /* <DEDUP_REMOVED lines=10> */
[----:B------:R-:W-:Y:S01]  /*0470*/  FADD R16, R29, R10 ;  /* 0x0000000a1d107221 */ /* 0x000fe20000000000 */
[----:B------:R-:W-:Y:S06]  /*0480*/  BRA.U UP1, `(.L_x_16) ;  /* 0xfffffffd012c7547 */ /* 0x000fec000b83ffff */
.L_x_15:
[----:B------:R-:W-:Y:S05]  /*0490*/  BRA.U !UP0, `(.L_x_14) ;  /* 0x0000000108f87547 */ /* 0x000fea000b800000 */
[----:B------:R-:W-:Y:S02]  /*04a0*/  UISETP.GE.U32.AND UP0, UPT, UR6, 0x8, UPT ;  /* 0x000000080600788c */ /* 0x000fe4000bf06070 */
[----:B------:R-:W-:-:S04]  /*04b0*/  ULOP3.LUT UR7, UR5, 0x7, URZ, 0xc0, !UPT ;  /* 0x0000000705077892 */ /* 0x000fc8000f8ec0ff */
[----:B------:R-:W-:-:S03]  /*04c0*/  UISETP.NE.AND UP1, UPT, UR7, URZ, UPT ;  /* 0x000000ff0700728c */ /* 0x000fc6000bf25270 */
[----:B------:R-:W-:Y:S08]  /*04d0*/  BRA.U !UP0, `(.L_x_17) ;  /* 0x00000001086c7547 */ /* 0x000ff0000b800000 */
[----:B------:R-:W0:Y:S01]  /*04e0*/  LDC.64 R2, c[0x0][0x380] ;  /* 0x0000e000ff027b82 */ /* 0x000e220000000a00 */
[----:B------:R-:W-:-:S04]  /*04f0*/  IMAD R5, R17, UR4, R0 ;  /* 0x0000000411057c24 */ /* 0x000fc8000f8e0200 */
[----:B0-----:R-:W-:-:S04]  /*0500*/  IMAD.WIDE R2, R5, 0x4, R2 ;  /* 0x0000000405027825 */ /* 0x001fc800078e0202 */
[C---:B------:R-:W-:Y:S02]  /*0510*/  IMAD.WIDE R4, R17.reuse, 0x4, R2 ;  /* 0x0000000411047825 */ /* 0x040fe400078e0202 */
[----:B------:R-:W2:Y:S02]  /*0520*/  LDG.E R3, desc[UR8][R2.64] ;  /* 0x0000000802037981 */ /* 0x000ea4000c1e1900 */
[C---:B------:R-:W-:Y:S02]  /*0530*/  IMAD.WIDE R6, R17.reuse, 0x4, R4 ;  /* 0x0000000411067825 */ /* 0x040fe400078e0204 */
[----:B------:R-:W3:Y:S02]  /*0540*/  LDG.E R4, desc[UR8][R4.64] ;  /* 0x0000000804047981 */ /* 0x000ee4000c1e1900 */
[C---:B------:R-:W-:Y:S02]  /*0550*/  IMAD.WIDE R8, R17.reuse, 0x4, R6 ;  /* 0x0000000411087825 */ /* 0x040fe400078e0206 */
[----:B------:R-:W4:Y:S02]  /*0560*/  LDG.E R6, desc[UR8][R6.64] ;  /* 0x0000000806067981 */ /* 0x000f24000c1e1900 */
        /* <DEDUP_REMOVED lines=9> */
[----:B------:R-:W-:Y:S01]  /*0600*/  UIADD3 UR4, UPT, UPT, UR4, 0x8, URZ ;  /* 0x0000000804047890 */ /* 0x000fe2000fffe0ff */
[----:B--2---:R-:W-:-:S04]  /*0610*/  FADD R3, R16, R3 ;  /* 0x0000000310037221 */ /* 0x004fc80000000000 */
[----:B---3--:R-:W-:-:S04]  /*0620*/  FADD R3, R3, R4 ;  /* 0x0000000403037221 */ /* 0x008fc80000000000 */
[----:B----4-:R-:W-:-:S04]  /*0630*/  FADD R3, R3, R6 ;  /* 0x0000000603037221 */ /* 0x010fc80000000000 */
[----:B-----5:R-:W-:-:S04]  /*0640*/  FADD R3, R3, R8 ;  /* 0x0000000803037221 */ /* 0x020fc80000000000 */
[----:B------:R-:W-:-:S04]  /*0650*/  FADD R3, R3, R10 ;  /* 0x0000000a03037221 */ /* 0x000fc80000000000 */
[----:B------:R-:W-:-:S04]  /*0660*/  FADD R3, R3, R12 ;  /* 0x0000000c03037221 */ /* 0x000fc80000000000 */
[----:B------:R-:W-:-:S04]  /*0670*/  FADD R3, R3, R14 ;  /* 0x0000000e03037221 */ /* 0x000fc80000000000 */
[----:B------:R-:W-:-:S07]  /*0680*/  FADD R16, R3, R18 ;  /* 0x0000001203107221 */ /* 0x000fce0000000000 */
.L_x_17:
        /* <DEDUP_REMOVED lines=12> */
[----:B------:R-:W-:Y:S02]  /*0750*/  IMAD.WIDE R8, R17, 0x4, R6 ;  /* 0x0000000411087825 */ /* 0x000fe400078e0206 */
[----:B------:R-:W4:Y:S04]  /*0760*/  LDG.E R7, desc[UR8][R6.64] ;  /* 0x0000000806077981 */ /* 0x000f28000c1e1900 */
[----:B------:R-:W5:Y:S01]  /*0770*/  LDG.E R9, desc[UR8][R8.64] ;  /* 0x0000000808097981 */ /* 0x000f62000c1e1900 */
[----:B------:R-:W-:Y:S01]  /*0780*/  UIADD3 UR4, UPT, UPT, UR4, 0x4, URZ ;  /* 0x0000000404047890 */ /* 0x000fe2000fffe0ff */
[----:B--2---:R-:W-:-:S04]  /*0790*/  FADD R16, R16, R3 ;  /* 0x0000000310107221 */ /* 0x004fc80000000000 */
[----:B---3--:R-:W-:-:S04]  /*07a0*/  FADD R16, R16, R5 ;  /* 0x0000000510107221 */ /* 0x008fc80000000000 */
[----:B----4-:R-:W-:-:S04]  /*07b0*/  FADD R16, R16, R7 ;  /* 0x0000000710107221 */ /* 0x010fc80000000000 */
[----:B-----5:R-:W-:-:S07]  /*07c0*/  FADD R16, R16, R9 ;  /* 0x0000000910107221 */ /* 0x020fce0000000000 */
.L_x_18:
[----:B------:R-:W-:Y:S05]  /*07d0*/  BRA.U !UP1, `(.L_x_14) ;  /* 0x0000000109287547 */ /* 0x000fea000b800000 */
[----:B------:R-:W0:Y:S01]  /*07e0*/  LDC.64 R4, c[0x0][0x380] ;  /* 0x0000e000ff047b82 */ /* 0x000e220000000a00 */
[----:B------:R-:W-:Y:S01]  /*07f0*/  IMAD R6, R17, UR4, R0 ;  /* 0x0000000411067c24 */ /* 0x000fe2000f8e0200 */
[----:B------:R-:W-:-:S12]  /*0800*/  UIADD3 UR5, UPT, UPT, -UR5, URZ, URZ ;  /* 0x000000ff05057290 */ /* 0x000fd8000fffe1ff */
.L_x_19:
[----:B0-----:R-:W-:-:S06]  /*0810*/  IMAD.WIDE R2, R6, 0x4, R4 ;  /* 0x0000000406027825 */ /* 0x001fcc00078e0204 */
[----:B------:R-:W2:Y:S01]  /*0820*/  LDG.E R3, desc[UR8][R2.64] ;  /* 0x0000000802037981 */ /* 0x000ea2000c1e1900 */
[----:B------:R-:W-:Y:S01]  /*0830*/  UIADD3 UR5, UPT, UPT, UR5, 0x1, URZ ;  /* 0x0000000105057890 */ /* 0x000fe2000fffe0ff */
[----:B------:R-:W-:-:S03]  /*0840*/  IADD3 R6, PT, PT, R6, R17, RZ ;  /* 0x0000001106067210 */ /* 0x000fc60007ffe0ff */
[----:B------:R-:W-:Y:S01]  /*0850*/  UISETP.NE.AND UP0, UPT, UR5, URZ, UPT ;  /* 0x000000ff0500728c */ /* 0x000fe2000bf05270 */
[----:B--2---:R-:W-:-:S08]  /*0860*/  FADD R16, R3, R16 ;  /* 0x0000001003107221 */ /* 0x004fd00000000000 */
[----:B------:R-:W-:Y:S05]  /*0870*/  BRA.U UP0, `(.L_x_19) ;  /* 0xfffffffd00e47547 */ /* 0x000fea000b83ffff */
.L_x_14:
[----:B------:R-:W0:Y:S02]  /*0880*/  LDC.64 R2, c[0x0][0x388] ;  /* 0x0000e200ff027b82 */ /* 0x000e240000000a00 */
[----:B0-----:R-:W-:-:S05]  /*0890*/  IMAD.WIDE.U32 R2, R0, 0x4, R2 ;  /* 0x0000000400027825 */ /* 0x001fca00078e0002 */
[----:B------:R-:W-:Y:S01]  /*08a0*/  STG.E desc[UR8][R2.64], R16 ;  /* 0x0000001002007986 */ /* 0x000fe2000c101908 */
[----:B------:R-:W-:Y:S05]  /*08b0*/  EXIT ;  /* 0x000000000000794d */ /* 0x000fea0003800000 */
.L_x_20:
        /* <DEDUP_REMOVED lines=12> */
.L_x_246:


//--------------------- .text._Z15innerProductGPUPfS_S_ii --------------------------
	.section	.text._Z15innerProductGPUPfS_S_ii,"ax",@progbits
	.align	128
        .global         _Z15innerProductGPUPfS_S_ii
        .type           _Z15innerProductGPUPfS_S_ii,@function
        .size           _Z15innerProductGPUPfS_S_ii,(.L_x_247 - _Z15innerProductGPUPfS_S_ii)
        .other          _Z15innerProductGPUPfS_S_ii,@"STO_CUDA_ENTRY STV_DEFAULT"
_Z15innerProductGPUPfS_S_ii:
.text._Z15innerProductGPUPfS_S_ii:
[----:B------:R-:W-:Y:S01]  /*0000*/  LDC R1, c[0x0][0x37c] ;  /* 0x0000df00ff017b82 */ /* 0x000fe20000000800 */
[----:B------:R-:W0:Y:S01]  /*0010*/  S2R R9, SR_TID.X ;  /* 0x0000000000097919 */ /* 0x000e220000002100 */
[----:B------:R-:W0:Y:S02]  /*0020*/  LDCU UR9, c[0x0][0x398] ;  /* 0x00007300ff0977ac */ /* 0x000e240008000800 */
[----:B0-----:R-:W-:-:S13]  /*0030*/  ISETP.GE.U32.AND P0, PT, R9, UR9, PT ;  /* 0x0000000909007c0c */ /* 0x001fda000bf06070 */
[----:B------:R-:W-:Y:S05]  /*0040*/  @P0 EXIT ;  /* 0x000000000000094d */ /* 0x000fea0003800000 */
[----:B------:R-:W0:Y:S01]  /*0050*/  LDC.64 R2, c[0x0][0x380] ;  /* 0x0000e000ff027b82 */ /* 0x000e220000000a00 */
[----:B------:R-:W1:Y:S07]  /*0060*/  LDCU.64 UR10, c[0x0][0x358] ;  /* 0x00006b00ff0a77ac */ /* 0x000e6e0008000a00 */
[----:B------:R-:W2:Y:S01]  /*0070*/  LDC.64 R4, c[0x0][0x388] ;  /* 0x0000e200ff047b82 */ /* 0x000ea20000000a00 */
[----:B0-----:R-:W-:-:S06]  /*0080*/  IMAD.WIDE.U32 R2, R9, 0x4, R2 ;  /* 0x0000000409027825 */ /* 0x001fcc00078e0002 */
[----:B-1----:R-:W3:Y:S01]  /*0090*/  LDG.E R2, desc[UR10][R2.64] ;  /* 0x0000000a02027981 */ /* 0x002ee2000c1e1900 */
[----:B--2---:R-:W-:-:S06]  /*00a0*/  IMAD.WIDE.U32 R4, R9, 0x4, R4 ;  /* 0x0000000409047825 */ /* 0x004fcc00078e0004 */
[----:B------:R-:W3:Y:S01]  /*00b0*/  LDG.E R5, desc[UR10][R4.64] ;  /* 0x0000000a04057981 */ /* 0x000ee2000c1e1900 */
[----:B------:R-:W0:Y:S01]  /*00c0*/  S2UR UR5, SR_CgaCtaId ;  /* 0x00000000000579c3 */ /* 0x000e220000008800 */
[----:B------:R-:W-:Y:S02]  /*00d0*/  UMOV UR4, 0x400 ;  /* 0x0000040000047882 */ /* 0x000fe40000000000 */
[----:B0-----:R-:W-:-:S06]  /*00e0*/  ULEA UR5, UR5, UR4, 0x18 ;  /* 0x0000000405057291 */ /* 0x001fcc000f8ec0ff */
[C---:B------:R-:W-:Y:S02]  /*00f0*/  LEA R7, R9.reuse, UR5, 0x2 ;  /* 0x0000000509077c11 */ /* 0x040fe4000f8e10ff */
[----:B------:R-:W-:Y:S01]  /*0100*/  ISETP.NE.AND P0, PT, R9, RZ, PT ;  /* 0x000000ff0900720c */ /* 0x000fe20003f05270 */
[----:B---3--:R-:W-:-:S05]  /*0110*/  FMUL R0, R2, R5 ;  /* 0x0000000502007220 */ /* 0x008fca0000400000 */
[----:B------:R0:W-:Y:S01]  /*0120*/  STS [R7], R0 ;  /* 0x0000000007007388 */ /* 0x0001e20000000800 */
[----:B------:R-:W-:Y:S06]  /*0130*/  BAR.SYNC.DEFER_BLOCKING 0x0 ;  /* 0x0000000000007b1d */ /* 0x000fec0000010000 */
[----:B------:R-:W-:Y:S05]  /*0140*/  @P0 EXIT ;  /* 0x000000000000094d */ /* 0x000fea0003800000 */
[----:B------:R-:W-:Y:S01]  /*0150*/  UISETP.GE.AND UP0, UPT, UR9, 0x1, UPT ;  /* 0x000000010900788c */ /* 0x000fe2000bf06270 */
[----:B------:R-:W-:-:S08]  /*0160*/  HFMA2 R19, -RZ, RZ, 0, 0 ;  /* 0x00000000ff137431 */ /* 0x000fd000000001ff */
[----:B------:R-:W-:Y:S05]  /*0170*/  BRA.U !UP0, `(.L_x_21) ;  /* 0x0000000508207547 */ /* 0x000fea000b800000 */
[----:B------:R-:W-:Y:S01]  /*0180*/  UISETP.GE.U32.AND UP1, UPT, UR9, 0x10, UPT ;  /* 0x000000100900788c */ /* 0x000fe2000bf26070 */
[----:B------:R-:W-:Y:S01]  /*0190*/  MOV R19, RZ ;  /* 0x000000ff00137202 */ /* 0x000fe20000000f00 */
[----:B------:R-:W-:Y:S01]  /*01a0*/  ULOP3.LUT UR6, UR9, 0xf, URZ, 0xc0, !UPT ;  /* 0x0000000f09067892 */ /* 0x000fe2000f8ec0ff */
[----:B------:R-:W-:-:S03]  /*01b0*/  UMOV UR4, URZ ;  /* 0x000000ff00047c82 */ /* 0x000fc60008000000 */
[----:B------:R-:W-:-:S03]  /*01c0*/  UISETP.NE.AND UP0, UPT, UR6, URZ, UPT ;  /* 0x000000ff0600728c */ /* 0x000fc6000bf05270 */
[----:B------:R-:W-:Y:S08]  /*01d0*/  BRA.U !UP1, `(.L_x_22) ;  /* 0x0000000109707547 */ /* 0x000ff0000b800000 */
[----:B------:R-:W-:Y:S01]  /*01e0*/  ULOP3.LUT UR4, UR9, 0x7ffffff0, URZ, 0xc0, !UPT ;  /* 0x7ffffff009047892 */ /* 0x000fe2000f8ec0ff */
[----:B------:R-:W-:Y:S01]  /*01f0*/  MOV R19, RZ ;  /* 0x000000ff00137202 */ /* 0x000fe20000000f00 */
[----:B------:R-:W-:Y:S02]  /*0200*/  UIADD3 UR7, UPT, UPT, UR5, 0x20, URZ ;  /* 0x0000002005077890 */ /* 0x000fe4000fffe0ff */
[----:B------:R-:W-:-:S12]  /*0210*/  UIADD3 UR8, UPT, UPT, -UR4, URZ, URZ ;  /* 0x000000ff04087290 */ /* 0x000fd8000fffe1ff */
.L_x_23:
[----:B------:R-:W1:Y:S01]  /*0220*/  LDS.128 R12, [UR7+-0x20] ;  /* 0xffffe007ff0c7984 */ /* 0x000e620008000c00 */
[----:B------:R-:W-:-:S03]  /*0230*/  UIADD3 UR8, UPT, UPT, UR8, 0x10, URZ ;  /* 0x0000001008087890 */ /* 0x000fc6000fffe0ff */
[----:B------:R-:W2:Y:S01]  /*0240*/  LDS.128 R8, [UR7+-0x10] ;  /* 0xfffff007ff087984 */ /* 0x000ea20008000c00 */
[----:B------:R-:W-:-:S03]  /*0250*/  UISETP.NE.AND UP1, UPT, UR8, URZ, UPT ;  /* 0x000000ff0800728c */ /* 0x000fc6000bf25270 */
[----:B0-----:R-:W0:Y:S01]  /*0260*/  LDS.128 R4, [UR7] ;  /* 0x00000007ff047984 */ /* 0x001e220008000c00 */
[----:B-1----:R-:W-:-:S03]  /*0270*/  FADD R12, R12, R19 ;  /* 0x000000130c0c7221 */ /* 0x002fc60000000000 */
[----:B------:R-:W1:Y:S01]  /*0280*/  LDS.128 R16, [UR7+0x10] ;  /* 0x00001007ff107984 */ /* 0x000e620008000c00 */
[----:B------:R-:W-:Y:S01]  /*0290*/  UIADD3 UR7, UPT, UPT, UR7, 0x40, URZ ;  /* 0x0000004007077890 */ /* 0x000fe2000fffe0ff */
[----:B------:R-:W-:-:S04]  /*02a0*/  FADD R13, R13, R12 ;  /* 0x0000000c0d0d7221 */ /* 0x000fc80000000000 */
[----:B------:R-:W-:-:S04]  /*02b0*/  FADD R14, R14, R13 ;  /* 0x0000000d0e0e7221 */ /* 0x000fc80000000000 */
[----:B------:R-:W-:-:S04]  /*02c0*/  FADD R15, R15, R14 ;  /* 0x0000000e0f0f7221 */ /* 0x000fc80000000000 */
[----:B--2---:R-:W-:-:S04]  /*02d0*/  FADD R8, R15, R8 ;  /* 0x000000080f087221 */ /* 0x004fc80000000000 */
[----:B------:R-:W-:-:S04]  /*02e0*/  FADD R9, R9, R8 ;  /* 0x0000000809097221 */ /* 0x000fc80000000000 */
[----:B------:R-:W-:-:S04]  /*02f0*/  FADD R10, R10, R9 ;  /* 0x000000090a0a7221 */ /* 0x000fc80000000000 */
[----:B------:R-:W-:-:S04]  /*0300*/  FADD R11, R11, R10 ;  /* 0x0000000a0b0b7221 */ /* 0x000fc80000000000 */
[----:B0-----:R-:W-:-:S04]  /*0310*/  FADD R4, R11, R4 ;  /* 0x000000040b047221 */ /* 0x001fc80000000000 */
[----:B------:R-:W-:-:S04]  /*0320*/  FADD R5, R5, R4 ;  /* 0x0000000405057221 */ /* 0x000fc80000000000 */
[----:B------:R-:W-:-:S04]  /*0330*/  FADD R6, R6, R5 ;  /* 0x0000000506067221 */ /* 0x000fc80000000000 */
[----:B------:R-:W-:-:S04]  /*0340*/  FADD R7, R7, R6 ;  /* 0x0000000607077221 */ /* 0x000fc80000000000 */
[----:B-1----:R-:W-:-:S04]  /*0350*/  FADD R16, R7, R16 ;  /* 0x0000001007107221 */ /* 0x002fc80000000000 */
[----:B------:R-:W-:-:S04]  /*0360*/  FADD R17, R17, R16 ;  /* 0x0000001011117221 */ /* 0x000fc80000000000 */
[----:B------:R-:W-:-:S04]  /*0370*/  FADD R18, R18, R17 ;  /* 0x0000001112127221 */ /* 0x000fc80000000000 */
[----:B------:R-:W-:Y:S01]  /*0380*/  FADD R19, R19, R18 ;  /* 0x0000001213137221 */ /* 0x000fe20000000000 */
[----:B------:R-:W-:Y:S06]  /*0390*/  BRA.U UP1, `(.L_x_23) ;  /* 0xfffffffd01a07547 */ /* 0x000fec000b83ffff */
.L_x_22:
[----:B------:R-:W-:Y:S05]  /*03a0*/  BRA.U !UP0, `(.L_x_21) ;  /* 0x0000000108947547 */ /* 0x000fea000b800000 */
[----:B------:R-:W-:Y:S02]  /*03b0*/  UISETP.GE.U32.AND UP0, UPT, UR6, 0x8, UPT ;  /* 0x000000080600788c */ /* 0x000fe4000bf06070 */
[----:B------:R-:W-:-:S04]  /*03c0*/  ULOP3.LUT UR7, UR9, 0x7, URZ, 0xc0, !UPT ;  /* 0x0000000709077892 */ /* 0x000fc8000f8ec0ff */
[----:B------:R-:W-:-:S03]  /*03d0*/  UISETP.NE.AND UP1, UPT, UR7, URZ, UPT ;  /* 0x000000ff0700728c */ /* 0x000fc6000bf25270 */
[----:B------:R-:W-:Y:S08]  /*03e0*/  BRA.U !UP0, `(.L_x_24) ;  /* 0x0000000108307547 */ /* 0x000ff0000b800000 */
[----:B------:R-:W-:Y:S02]  /*03f0*/  ULEA UR6, UR4, UR5, 0x2 ;  /* 0x0000000504067291 */ /* 0x000fe4000f8e10ff */
[----:B------:R-:W-:-:S07]  /*0400*/  UIADD3 UR4, UPT, UPT, UR4, 0x8, URZ ;  /* 0x0000000804047890 */ /* 0x000fce000fffe0ff */
[----:B------:R-:W1:Y:S04]  /*0410*/  LDS.128 R8, [UR6] ;  /* 0x00000006ff087984 */ /* 0x000e680008000c00 */
[----:B0-----:R-:W0:Y:S01]  /*0420*/  LDS.128 R4, [UR6+0x10] ;  /* 0x00001006ff047984 */ /* 0x001e220008000c00 */
[----:B-1----:R-:W-:-:S04]  /*0430*/  FADD R8, R19, R8 ;  /* 0x0000000813087221 */ /* 0x002fc80000000000 */
[----:B------:R-:W-:-:S04]  /*0440*/  FADD R9, R8, R9 ;  /* 0x0000000908097221 */ /* 0x000fc80000000000 */
[----:B------:R-:W-:-:S04]  /*0450*/  FADD R10, R9, R10 ;  /* 0x0000000a090a7221 */ /* 0x000fc80000000000 */
[----:B------:R-:W-:-:S04]  /*0460*/  FADD R11, R10, R11 ;  /* 0x0000000b0a0b7221 */ /* 0x000fc80000000000 */
[----:B0-----:R-:W-:-:S04]  /*0470*/  FADD R4, R11, R4 ;  /* 0x000000040b047221 */ /* 0x001fc80000000000 */
[----:B------:R-:W-:-:S04]  /*0480*/  FADD R5, R4, R5 ;  /* 0x0000000504057221 */ /* 0x000fc80000000000 */
[----:B------:R-:W-:-:S04]  /*0490*/  FADD R6, R5, R6 ;  /* 0x0000000605067221 */ /* 0x000fc80000000000 */
[----:B------:R-:W-:-:S07]  /*04a0*/  FADD R19, R6, R7 ;  /* 0x0000000706137221 */ /* 0x000fce0000000000 */
.L_x_24:
[----:B------:R-:W-:Y:S05]  /*04b0*/  BRA.U !UP1, `(.L_x_21) ;  /* 0x0000000109507547 */ /* 0x000fea000b800000 */
[----:B------:R-:W-:Y:S02]  /*04c0*/  UISETP.GE.U32.AND UP0, UPT, UR7, 0x4, UPT ;  /* 0x000000040700788c */ /* 0x000fe4000bf06070 */
[----:B------:R-:W-:-:S04]  /*04d0*/  ULOP3.LUT UR6, UR9, 0x3, URZ, 0xc0, !UPT ;  /* 0x0000000309067892 */ /* 0x000fc8000f8ec0ff */
[----:B------:R-:W-:-:S03]  /*04e0*/  UISETP.NE.AND UP1, UPT, UR6, URZ, UPT ;  /* 0x000000ff0600728c */ /* 0x000fc6000bf25270 */
[----:B------:R-:W-:Y:S08]  /*04f0*/  BRA.U !UP0, `(.L_x_25) ;  /* 0x00000001081c7547 */ /* 0x000ff0000b800000 */
[----:B------:R-:W-:Y:S02]  /*0500*/  ULEA UR7, UR4, UR5, 0x2 ;  /* 0x0000000504077291 */ /* 0x000fe4000f8e10ff */
[----:B------:R-:W-:-:S07]  /*0510*/  UIADD3 UR4, UPT, UPT, UR4, 0x4, URZ ;  /* 0x0000000404047890 */ /* 0x000fce000fffe0ff */
[----:B0-----:R-:W0:Y:S02]  /*0520*/  LDS.128 R4, [UR7] ;  /* 0x00000007ff047984 */ /* 0x001e240008000c00 */
[----:B0-----:R-:W-:-:S04]  /*0530*/  FADD R4, R19, R4 ;  /* 0x0000000413047221 */ /* 0x001fc80000000000 */
[----:B------:R-:W-:-:S04]  /*0540*/  FADD R5, R4, R5 ;  /* 0x0000000504057221 */ /* 0x000fc80000000000 */
[----:B------:R-:W-:-:S04]  /*0550*/  FADD R6, R5, R6 ;  /* 0x0000000605067221 */ /* 0x000fc80000000000 */
[----:B------:R-:W-:-:S07]  /*0560*/  FADD R19, R6, R7 ;  /* 0x0000000706137221 */ /* 0x000fce0000000000 */
.L_x_25:
[----:B------:R-:W-:Y:S05]  /*0570*/  BRA.U !UP1, `(.L_x_21) ;  /* 0x0000000109207547 */ /* 0x000fea000b800000 */
[----:B------:R-:W-:Y:S02]  /*0580*/  ULEA UR4, UR4, UR5, 0x2 ;  /* 0x0000000504047291 */ /* 0x000fe4000f8e10ff */
[----:B------:R-:W-:-:S12]  /*0590*/  UIADD3 UR6, UPT, UPT, -UR6, URZ, URZ ;  /* 0x000000ff06067290 */ /* 0x000fd8000fffe1ff */
.L_x_26:
[----:B0-----:R-:W0:Y:S01]  /*05a0*/  LDS R0, [UR4] ;  /* 0x00000004ff007984 */ /* 0x001e220008000800 */
[----:B------:R-:W-:Y:S02]  /*05b0*/  UIADD3 UR6, UPT, UPT, UR6, 0x1, URZ ;  /* 0x0000000106067890 */ /* 0x000fe4000fffe0ff */
[----:B------:R-:W-:Y:S02]  /*05c0*/  UIADD3 UR4, UPT, UPT, UR4, 0x4, URZ ;  /* 0x0000000404047890 */ /* 0x000fe4000fffe0ff */
[----:B------:R-:W-:Y:S01]  /*05d0*/  UISETP.NE.AND UP0, UPT, UR6, URZ, UPT ;  /* 0x000000ff0600728c */ /* 0x000fe2000bf05270 */
[----:B0-----:R-:W-:-:S08]  /*05e0*/  FADD R19, R0, R19 ;  /* 0x0000001300137221 */ /* 0x001fd00000000000 */
[----:B------:R-:W-:Y:S05]  /*05f0*/  BRA.U UP0, `(.L_x_26) ;  /* 0xfffffffd00e87547 */ /* 0x000fea000b83ffff */
.L_x_21:
[----:B------:R-:W1:Y:S02]  /*0600*/  LDC.64 R2, c[0x0][0x390] ;  /* 0x0000e400ff027b82 */ /* 0x000e640000000a00 */
[----:B-1----:R-:W-:Y:S01]  /*0610*/  STG.E desc[UR10][R2.64], R19 ;  /* 0x0000001302007986 */ /* 0x002fe2000c10190a */
[----:B------:R-:W-:Y:S05]  /*0620*/  EXIT ;  /* 0x000000000000794d */ /* 0x000fea0003800000 */
.L_x_27:
        /* <DEDUP_REMOVED lines=13> */
.L_x_247:


//--------------------- .text._Z22calculateProjectionGPUPfS_S_S_ii --------------------------
	.section	.text._Z22calculateProjectionGPUPfS_S_S_ii,"ax",@progbits
	.align	128
        .global         _Z22calculateProjectionGPUPfS_S_S_ii
        .type           _Z22calculateProjectionGPUPfS_S_S_ii,@function
        .size           _Z22calculateProjectionGPUPfS_S_S_ii,(.L_x_241 - _Z22calculateProjectionGPUPfS_S_S_ii)
        .other          _Z22calculateProjectionGPUPfS_S_S_ii,@"STO_CUDA_ENTRY STV_DEFAULT"
_Z22calculateProjectionGPUPfS_S_S_ii:
.text._Z22calculateProjectionGPUPfS_S_S_ii:
[----:B------:R-:W-:Y:S01]  /*0000*/  LDC R1, c[0x0][0x37c] ;  /* 0x0000df00ff017b82 */ /* 0x000fe20000000800 */
[----:B------:R-:W0:Y:S01]  /*0010*/  S2R R2, SR_TID.X ;  /* 0x0000000000027919 */ /* 0x000e220000002100 */
[----:B------:R-:W0:Y:S02]  /*0020*/  LDCU UR4, c[0x0][0x3a0] ;  /* 0x00007400ff0477ac */ /* 0x000e240008000800 */
[----:B0-----:R-:W-:-:S13]  /*0030*/  ISETP.GE.AND P0, PT, R2, UR4, PT ;  /* 0x0000000402007c0c */ /* 0x001fda000bf06270 */
[----:B------:R-:W-:Y:S05]  /*0040*/  @P0 EXIT ;  /* 0x000000000000094d */ /* 0x000fea0003800000 */
[----:B------:R-:W0:Y:S01]  /*0050*/  LDC.64 R4, c[0x0][0x390] ;  /* 0x0000e400ff047b82 */ /* 0x000e220000000a00 */
[----:B------:R-:W0:Y:S02]  /*0060*/  LDCU.64 UR6, c[0x0][0x358] ;  /* 0x00006b00ff0677ac */ /* 0x000e240008000a00 */
[----:B0-----:R-:W2:Y:S02]  /*0070*/  LDG.E R3, desc[UR6][R4.64] ;  /* 0x0000000604037981 */ /* 0x001ea4000c1e1900 */
[----:B--2---:R-:W-:-:S13]  /*0080*/  FSETP.NEU.AND P0, PT, R3, RZ, PT ;  /* 0x000000ff0300720b */ /* 0x004fda0003f0d000 */
[----:B------:R-:W-:Y:S05]  /*0090*/  @!P0 BRA `(.L_x_28) ;  /* 0x0000000000708947 */ /* 0x000fea0003800000 */
[----:B------:R-:W0:Y:S02]  /*00a0*/  LDC.64 R4, c[0x0][0x388] ;  /* 0x0000e200ff047b82 */ /* 0x000e240000000a00 */
[----:B0-----:R-:W2:Y:S01]  /*00b0*/  LDG.E R0, desc[UR6][R4.64] ;  /* 0x0000000604007981 */ /* 0x001ea2000c1e1900 */
[----:B------:R-:W0:Y:S02]  /*00c0*/  MUFU.RCP R6, R3 ;  /* 0x0000000300067308 */ /* 0x000e240000001000 */
[----:B0-----:R-:W-:-:S04]  /*00d0*/  FFMA R7, -R3, R6, 1 ;  /* 0x3f80000003077423 */ /* 0x001fc80000000106 */
[----:B------:R-:W-:Y:S02]  /*00e0*/  FFMA R7, R6, R7, R6 ;  /* 0x0000000706077223 */ /* 0x000fe40000000006 */
[----:B--2---:R-:W0:Y:S02]  /*00f0*/  FCHK P0, R0, R3 ;  /* 0x0000000300007302 */ /* 0x004e240000000000 */
[----:B------:R-:W-:-:S04]  /*0100*/  FFMA R6, R0, R7, RZ ;  /* 0x0000000700067223 */ /* 0x000fc800000000ff */
[----:B------:R-:W-:-:S04]  /*0110*/  FFMA R8, -R3, R6, R0 ;  /* 0x0000000603087223 */ /* 0x000fc80000000100 */
[----:B------:R-:W-:Y:S01]  /*0120*/  FFMA R8, R7, R8, R6 ;  /* 0x0000000807087223 */ /* 0x000fe20000000006 */
[----:B0-----:R-:W-:Y:S06]  /*0130*/  @!P0 BRA `(.L_x_29) ;  /* 0x00000000000c8947 */ /* 0x001fec0003800000 */
[----:B------:R-:W-:-:S07]  /*0140*/  MOV R4, 0x160 ;  /* 0x0000016000047802 */ /* 0x000fce0000000f00 */
[----:B------:R-:W-:Y:S05]  /*0150*/  CALL.REL.NOINC `($__internal_0_$__cuda_sm3x_div_rn_noftz_f32_slowpath) ;  /* 0x0000000000507944 */ /* 0x000fea0003c00000 */
[----:B------:R-:W-:-:S07]  /*0160*/  IMAD.MOV.U32 R8, RZ, RZ, R0 ;  /* 0x000000ffff087224 */ /* 0x000fce00078e0000 */
.L_x_29:
[----:B------:R-:W0:Y:S01]  /*0170*/  S2UR UR5, SR_CgaCtaId ;  /* 0x00000000000579c3 */ /* 0x000e220000008800 */
[----:B------:R-:W-:-:S07]  /*0180*/  UMOV UR4, 0x400 ;  /* 0x0000040000047882 */ /* 0x000fce0000000000 */
[----:B------:R-:W1:Y:S08]  /*0190*/  LDC.64 R4, c[0x0][0x380] ;  /* 0x0000e000ff047b82 */ /* 0x000e700000000a00 */
[----:B------:R-:W2:Y:S01]  /*01a0*/  LDC.64 R6, c[0x0][0x398] ;  /* 0x0000e600ff067b82 */ /* 0x000ea20000000a00 */
[----:B0-----:R-:W-:-:S06]  /*01b0*/  ULEA UR4, UR5, UR4, 0x18 ;  /* 0x0000000405047291 */ /* 0x001fcc000f8ec0ff */
[C---:B------:R-:W-:Y:S01]  /*01c0*/  LEA R9, R2.reuse, UR4, 0x2 ;  /* 0x0000000402097c11 */ /* 0x040fe2000f8e10ff */
[----:B-1----:R-:W-:-:S04]  /*01d0*/  IMAD.WIDE.U32 R4, R2, 0x4, R4 ;  /* 0x0000000402047825 */ /* 0x002fc800078e0004 */
[----:B------:R-:W-:Y:S01]  /*01e0*/  STS [R9], R8 ;  /* 0x0000000809007388 */ /* 0x000fe20000000800 */
[----:B------:R-:W-:Y:S06]  /*01f0*/  BAR.SYNC.DEFER_BLOCKING 0x0 ;  /* 0x0000000000007b1d */ /* 0x000fec0000010000 */
[----:B------:R-:W3:Y:S01]  /*0200*/  LDG.E R4, desc[UR6][R4.64] ;  /* 0x0000000604047981 */ /* 0x000ee2000c1e1900 */
[----:B--2---:R-:W-:-:S03]  /*0210*/  IMAD.WIDE.U32 R2, R2, 0x4, R6 ;  /* 0x0000000402027825 */ /* 0x004fc600078e0006 */
[----:B------:R-:W3:Y:S02]  /*0220*/  LDS R11, [R9] ;  /* 0x00000000090b7984 */ /* 0x000ee40000000800 */
[----:B---3--:R-:W-:-:S05]  /*0230*/  FMUL R11, R4, R11 ;  /* 0x0000000b040b7220 */ /* 0x008fca0000400000 */
[----:B------:R-:W-:Y:S01]  /*0240*/  STG.E desc[UR6][R2.64], R11 ;  /* 0x0000000b02007986 */ /* 0x000fe2000c101906 */
[----:B------:R-:W-:Y:S05]  /*0250*/  EXIT ;  /* 0x000000000000794d */ /* 0x000fea0003800000 */
.L_x_28:
[----:B------:R-:W0:Y:S02]  /*0260*/  LDC.64 R4, c[0x0][0x398] ;  /* 0x0000e600ff047b82 */ /* 0x000e240000000a00 */
[----:B0-----:R-:W-:-:S05]  /*0270*/  IMAD.WIDE.U32 R4, R2, 0x4, R4 ;  /* 0x0000000402047825 */ /* 0x001fca00078e0004 */
[----:B------:R-:W-:Y:S01]  /*0280*/  STG.E desc[UR6][R4.64], RZ ;  /* 0x000000ff04007986 */ /* 0x000fe2000c101906 */
[----:B------:R-:W-:Y:S05]  /*0290*/  EXIT ;  /* 0x000000000000794d */ /* 0x000fea0003800000 */
        .weak           $__internal_0_$__cuda_sm3x_div_rn_noftz_f32_slowpath
        .type           $__internal_0_$__cuda_sm3x_div_rn_noftz_f32_slowpath,@function
        .size           $__internal_0_$__cuda_sm3x_div_rn_noftz_f32_slowpath,(.L_x_241 - $__internal_0_$__cuda_sm3x_div_rn_noftz_f32_slowpath)
$__internal_0_$__cuda_sm3x_div_rn_noftz_f32_slowpath:
[--C-:B------:R-:W-:Y:S01]  /*02a0*/  SHF.R.U32.HI R6, RZ, 0x17, R3.reuse ;  /* 0x00000017ff067819 */ /* 0x100fe20000011603 */
[--C-:B------:R-:W-:Y:S01]  /*02b0*/  IMAD.MOV.U32 R7, RZ, RZ, R0.reuse ;  /* 0x000000ffff077224 */ /* 0x100fe200078e0000 */
[----:B------:R-:W-:Y:S01]  /*02c0*/  SHF.R.U32.HI R5, RZ, 0x17, R0 ;  /* 0x00000017ff057819 */ /* 0x000fe20000011600 */
[----:B------:R-:W-:Y:S01]  /*02d0*/  IMAD.MOV.U32 R8, RZ, RZ, R3 ;  /* 0x000000ffff087224 */ /* 0x000fe200078e0003 */
[----:B------:R-:W-:Y:S02]  /*02e0*/  LOP3.LUT R6, R6, 0xff, RZ, 0xc0, !PT ;  /* 0x000000ff06067812 */ /* 0x000fe400078ec0ff */
[----:B------:R-:W-:-:S03]  /*02f0*/  LOP3.LUT R5, R5, 0xff, RZ, 0xc0, !PT ;  /* 0x000000ff05057812 */ /* 0x000fc600078ec0ff */
[----:B------:R-:W-:Y:S02]  /*0300*/  VIADD R11, R6, 0xffffffff ;  /* 0xffffffff060b7836 */ /* 0x000fe40000000000 */
[----:B------:R-:W-:-:S03]  /*0310*/  VIADD R10, R5, 0xffffffff ;  /* 0xffffffff050a7836 */ /* 0x000fc60000000000 */
[----:B------:R-:W-:-:S04]  /*0320*/  ISETP.GT.U32.AND P0, PT, R11, 0xfd, PT ;  /* 0x000000fd0b00780c */ /* 0x000fc80003f04070 */
[----:B------:R-:W-:-:S13]  /*0330*/  ISETP.GT.U32.OR P0, PT, R10, 0xfd, P0 ;  /* 0x000000fd0a00780c */ /* 0x000fda0000704470 */
[----:B------:R-:W-:Y:S01]  /*0340*/  @!P0 IMAD.MOV.U32 R9, RZ, RZ, RZ ;  /* 0x000000ffff098224 */ /* 0x000fe200078e00ff */
[----:B------:R-:W-:Y:S06]  /*0350*/  @!P0 BRA `(.L_x_30) ;  /* 0x00000000005c8947 */ /* 0x000fec0003800000 */
[----:B------:R-:W-:Y:S02]  /*0360*/  FSETP.GTU.FTZ.AND P0, PT, |R0|, +INF , PT ;  /* 0x7f8000000000780b */ /* 0x000fe40003f1c200 */
[----:B------:R-:W-:-:S04]  /*0370*/  FSETP.GTU.FTZ.AND P1, PT, |R3|, +INF , PT ;  /* 0x7f8000000300780b */ /* 0x000fc80003f3c200 */
[----:B------:R-:W-:-:S13]  /*0380*/  PLOP3.LUT P0, PT, P0, P1, PT, 0xf8, 0x8f ;  /* 0x00000000008f781c */ /* 0x000fda0000703f70 */
[----:B------:R-:W-:Y:S05]  /*0390*/  @P0 BRA `(.L_x_31) ;  /* 0x0000000400440947 */ /* 0x000fea0003800000 */
[----:B------:R-:W-:-:S13]  /*03a0*/  LOP3.LUT P0, RZ, R8, 0x7fffffff, R7, 0xc8, !PT ;  /* 0x7fffffff08ff7812 */ /* 0x000fda000780c807 */
[----:B------:R-:W-:Y:S05]  /*03b0*/  @!P0 BRA `(.L_x_32) ;  /* 0x0000000400348947 */ /* 0x000fea0003800000 */
[C---:B------:R-:W-:Y:S02]  /*03c0*/  FSETP.NEU.FTZ.AND P2, PT, |R0|.reuse, +INF , PT ;  /* 0x7f8000000000780b */ /* 0x040fe40003f5d200 */
[----:B------:R-:W-:Y:S02]  /*03d0*/  FSETP.NEU.FTZ.AND P1, PT, |R3|, +INF , PT ;  /* 0x7f8000000300780b */ /* 0x000fe40003f3d200 */
[----:B------:R-:W-:-:S11]  /*03e0*/  FSETP.NEU.FTZ.AND P0, PT, |R0|, +INF , PT ;  /* 0x7f8000000000780b */ /* 0x000fd60003f1d200 */
[----:B------:R-:W-:Y:S05]  /*03f0*/  @!P1 BRA !P2, `(.L_x_32) ;  /* 0x0000000400249947 */ /* 0x000fea0005000000 */
[----:B------:R-:W-:-:S04]  /*0400*/  LOP3.LUT P2, RZ, R7, 0x7fffffff, RZ, 0xc0, !PT ;  /* 0x7fffffff07ff7812 */ /* 0x000fc8000784c0ff */
[----:B------:R-:W-:-:S13]  /*0410*/  PLOP3.LUT P1, PT, P1, P2, PT, 0x2f, 0xf2 ;  /* 0x0000000000f2781c */ /* 0x000fda0000f24577 */
[----:B------:R-:W-:Y:S05]  /*0420*/  @P1 BRA `(.L_x_33) ;  /* 0x0000000400101947 */ /* 0x000fea0003800000 */
[----:B------:R-:W-:-:S04]  /*0430*/  LOP3.LUT P1, RZ, R8, 0x7fffffff, RZ, 0xc0, !PT ;  /* 0x7fffffff08ff7812 */ /* 0x000fc8000782c0ff */
[----:B------:R-:W-:-:S13]  /*0440*/  PLOP3.LUT P0, PT, P0, P1, PT, 0x2f, 0xf2 ;  /* 0x0000000000f2781c */ /* 0x000fda0000702577 */
[----:B------:R-:W-:Y:S05]  /*0450*/  @P0 BRA `(.L_x_34) ;  /* 0x0000000000f80947 */ /* 0x000fea0003800000 */
[----:B------:R-:W-:Y:S02]  /*0460*/  ISETP.GE.AND P0, PT, R10, RZ, PT ;  /* 0x000000ff0a00720c */ /* 0x000fe40003f06270 */
[----:B------:R-:W-:-:S11]  /*0470*/  ISETP.GE.AND P1, PT, R11, RZ, PT ;  /* 0x000000ff0b00720c */ /* 0x000fd60003f26270 */
[----:B------:R-:W-:Y:S02]  /*0480*/  @P0 IMAD.MOV.U32 R9, RZ, RZ, RZ ;  /* 0x000000ffff090224 */ /* 0x000fe400078e00ff */
[----:B------:R-:W-:Y:S01]  /*0490*/  @!P0 FFMA R7, R0, 1.84467440737095516160e+19, RZ ;  /* 0x5f80000000078823 */ /* 0x000fe200000000ff */
[----:B------:R-:W-:Y:S02]  /*04a0*/  @!P0 IMAD.MOV.U32 R9, RZ, RZ, -0x40 ;  /* 0xffffffc0ff098424 */ /* 0x000fe400078e00ff */
[----:B------:R-:W-:Y:S02]  /*04b0*/  @!P1 FFMA R8, R3, 1.84467440737095516160e+19, RZ ;  /* 0x5f80000003089823 */ /* 0x000fe400000000ff */
[----:B------:R-:W-:-:S07]  /*04c0*/  @!P1 VIADD R9, R9, 0x40 ;  /* 0x0000004009099836 */ /* 0x000fce0000000000 */
.L_x_30:
[----:B------:R-:W-:Y:S01]  /*04d0*/  LEA R3, R6, 0xc0800000, 0x17 ;  /* 0xc080000006037811 */ /* 0x000fe200078eb8ff */
[----:B------:R-:W-:-:S04]  /*04e0*/  VIADD R5, R5, 0xffffff81 ;  /* 0xffffff8105057836 */ /* 0x000fc80000000000 */
[----:B------:R-:W-:Y:S01]  /*04f0*/  IMAD.IADD R3, R8, 0x1, -R3 ;  /* 0x0000000108037824 */ /* 0x000fe200078e0a03 */
[C---:B------:R-:W-:Y:S01]  /*0500*/  IADD3 R6, PT, PT, R5.reuse, 0x7f, -R6 ;  /* 0x0000007f05067810 */ /* 0x040fe20007ffe806 */
[----:B------:R-:W-:Y:S02]  /*0510*/  IMAD R0, R5, -0x800000, R7 ;  /* 0xff80000005007824 */ /* 0x000fe400078e0207 */
[----:B------:R-:W0:Y:S01]  /*0520*/  MUFU.RCP R8, R3 ;  /* 0x0000000300087308 */ /* 0x000e220000001000 */
[----:B------:R-:W-:Y:S01]  /*0530*/  FADD.FTZ R11, -R3, -RZ ;  /* 0x800000ff030b7221 */ /* 0x000fe20000010100 */
[----:B------:R-:W-:-:S03]  /*0540*/  IMAD.IADD R6, R6, 0x1, R9 ;  /* 0x0000000106067824 */ /* 0x000fc600078e0209 */
[----:B0-----:R-:W-:-:S04]  /*0550*/  FFMA R13, R8, R11, 1 ;  /* 0x3f800000080d7423 */ /* 0x001fc8000000000b */
[----:B------:R-:W-:-:S04]  /*0560*/  FFMA R10, R8, R13, R8 ;  /* 0x0000000d080a7223 */ /* 0x000fc80000000008 */
[----:B------:R-:W-:-:S04]  /*0570*/  FFMA R7, R0, R10, RZ ;  /* 0x0000000a00077223 */ /* 0x000fc800000000ff */
[----:B------:R-:W-:-:S04]  /*0580*/  FFMA R8, R11, R7, R0 ;  /* 0x000000070b087223 */ /* 0x000fc80000000000 */
[----:B------:R-:W-:-:S04]  /*0590*/  FFMA R7, R10, R8, R7 ;  /* 0x000000080a077223 */ /* 0x000fc80000000007 */
[----:B------:R-:W-:-:S04]  /*05a0*/  FFMA R8, R11, R7, R0 ;  /* 0x000000070b087223 */ /* 0x000fc80000000000 */
[----:B------:R-:W-:-:S05]  /*05b0*/  FFMA R0, R10, R8, R7 ;  /* 0x000000080a007223 */ /* 0x000fca0000000007 */
[----:B------:R-:W-:-:S04]  /*05c0*/  SHF.R.U32.HI R3, RZ, 0x17, R0 ;  /* 0x00000017ff037819 */ /* 0x000fc80000011600 */
[----:B------:R-:W-:-:S05]  /*05d0*/  LOP3.LUT R3, R3, 0xff, RZ, 0xc0, !PT ;  /* 0x000000ff03037812 */ /* 0x000fca00078ec0ff */
[----:B------:R-:W-:-:S04]  /*05e0*/  IMAD.IADD R9, R3, 0x1, R6 ;  /* 0x0000000103097824 */ /* 0x000fc800078e0206 */
[----:B------:R-:W-:-:S05]  /*05f0*/  VIADD R3, R9, 0xffffffff ;  /* 0xffffffff09037836 */ /* 0x000fca0000000000 */
[----:B------:R-:W-:-:S13]  /*0600*/  ISETP.GE.U32.AND P0, PT, R3, 0xfe, PT ;  /* 0x000000fe0300780c */ /* 0x000fda0003f06070 */
[----:B------:R-:W-:Y:S05]  /*0610*/  @!P0 BRA `(.L_x_35) ;  /* 0x0000000000808947 */ /* 0x000fea0003800000 */
[----:B------:R-:W-:-:S13]  /*0620*/  ISETP.GT.AND P0, PT, R9, 0xfe, PT ;  /* 0x000000fe0900780c */ /* 0x000fda0003f04270 */
[----:B------:R-:W-:Y:S05]  /*0630*/  @P0 BRA `(.L_x_36) ;  /* 0x00000000006c0947 */ /* 0x000fea0003800000 */
[----:B------:R-:W-:-:S13]  /*0640*/  ISETP.GE.AND P0, PT, R9, 0x1, PT ;  /* 0x000000010900780c */ /* 0x000fda0003f06270 */
[----:B------:R-:W-:Y:S05]  /*0650*/  @P0 BRA `(.L_x_37) ;  /* 0x0000000000980947 */ /* 0x000fea0003800000 */
[----:B------:R-:W-:Y:S02]  /*0660*/  ISETP.GE.AND P0, PT, R9, -0x18, PT ;  /* 0xffffffe80900780c */ /* 0x000fe40003f06270 */
[----:B------:R-:W-:-:S11]  /*0670*/  LOP3.LUT R0, R0, 0x80000000, RZ, 0xc0, !PT ;  /* 0x8000000000007812 */ /* 0x000fd600078ec0ff */
[----:B------:R-:W-:Y:S05]  /*0680*/  @!P0 BRA `(.L_x_37) ;  /* 0x00000000008c8947 */ /* 0x000fea0003800000 */
[CCC-:B------:R-:W-:Y:S01]  /*0690*/  FFMA.RZ R3, R10.reuse, R8.reuse, R7.reuse ;  /* 0x000000080a037223 */ /* 0x1c0fe2000000c007 */
[CCC-:B------:R-:W-:Y:S01]  /*06a0*/  FFMA.RM R6, R10.reuse, R8.reuse, R7.reuse ;  /* 0x000000080a067223 */ /* 0x1c0fe20000004007 */
[C---:B------:R-:W-:Y:S02]  /*06b0*/  ISETP.NE.AND P2, PT, R9.reuse, RZ, PT ;  /* 0x000000ff0900720c */ /* 0x040fe40003f45270 */
[----:B------:R-:W-:Y:S02]  /*06c0*/  ISETP.NE.AND P1, PT, R9, RZ, PT ;  /* 0x000000ff0900720c */ /* 0x000fe40003f25270 */
[----:B------:R-:W-:Y:S01]  /*06d0*/  LOP3.LUT R5, R3, 0x7fffff, RZ, 0xc0, !PT ;  /* 0x007fffff03057812 */ /* 0x000fe200078ec0ff */
[----:B------:R-:W-:Y:S01]  /*06e0*/  FFMA.RP R3, R10, R8, R7 ;  /* 0x000000080a037223 */ /* 0x000fe20000008007 */
[----:B------:R-:W-:Y:S02]  /*06f0*/  VIADD R8, R9, 0x20 ;  /* 0x0000002009087836 */ /* 0x000fe40000000000 */
[----:B------:R-:W-:Y:S01]  /*0700*/  LOP3.LUT R5, R5, 0x800000, RZ, 0xfc, !PT ;  /* 0x0080000005057812 */ /* 0x000fe200078efcff */
[----:B------:R-:W-:Y:S01]  /*0710*/  IMAD.MOV R7, RZ, RZ, -R9 ;  /* 0x000000ffff077224 */ /* 0x000fe200078e0a09 */
[----:B------:R-:W-:-:S02]  /*0720*/  FSETP.NEU.FTZ.AND P0, PT, R3, R6, PT ;  /* 0x000000060300720b */ /* 0x000fc40003f1d000 */
[----:B------:R-:W-:Y:S02]  /*0730*/  SHF.L.U32 R8, R5, R8, RZ ;  /* 0x0000000805087219 */ /* 0x000fe400000006ff */
[----:B------:R-:W-:Y:S02]  /*0740*/  SEL R6, R7, RZ, P2 ;  /* 0x000000ff07067207 */ /* 0x000fe40001000000 */
[----:B------:R-:W-:Y:S02]  /*0750*/  ISETP.NE.AND P1, PT, R8, RZ, P1 ;  /* 0x000000ff0800720c */ /* 0x000fe40000f25270 */
[----:B------:R-:W-:Y:S02]  /*0760*/  SHF.R.U32.HI R6, RZ, R6, R5 ;  /* 0x00000006ff067219 */ /* 0x000fe40000011605 */
[----:B------:R-:W-:Y:S02]  /*0770*/  PLOP3.LUT P0, PT, P0, P1, PT, 0xf8, 0x8f ;  /* 0x00000000008f781c */ /* 0x000fe40000703f70 */
[----:B------:R-:W-:-:S02]  /*0780*/  SHF.R.U32.HI R8, RZ, 0x1, R6 ;  /* 0x00000001ff087819 */ /* 0x000fc40000011606 */
[----:B------:R-:W-:-:S04]  /*0790*/  SEL R3, RZ, 0x1, !P0 ;  /* 0x00000001ff037807 */ /* 0x000fc80004000000 */
[----:B------:R-:W-:-:S04]  /*07a0*/  LOP3.LUT R3, R3, 0x1, R8, 0xf8, !PT ;  /* 0x0000000103037812 */ /* 0x000fc800078ef808 */
[----:B------:R-:W-:-:S05]  /*07b0*/  LOP3.LUT R3, R3, R6, RZ, 0xc0, !PT ;  /* 0x0000000603037212 */ /* 0x000fca00078ec0ff */
[----:B------:R-:W-:-:S05]  /*07c0*/  IMAD.IADD R3, R8, 0x1, R3 ;  /* 0x0000000108037824 */ /* 0x000fca00078e0203 */
[----:B------:R-:W-:Y:S01]  /*07d0*/  LOP3.LUT R0, R3, R0, RZ, 0xfc, !PT ;  /* 0x0000000003007212 */ /* 0x000fe200078efcff */
[----:B------:R-:W-:Y:S06]  /*07e0*/  BRA `(.L_x_37) ;  /* 0x0000000000347947 */ /* 0x000fec0003800000 */
.L_x_36:
[----:B------:R-:W-:-:S04]  /*07f0*/  LOP3.LUT R0, R0, 0x80000000, RZ, 0xc0, !PT ;  /* 0x8000000000007812 */ /* 0x000fc800078ec0ff */
[----:B------:R-:W-:Y:S01]  /*0800*/  LOP3.LUT R0, R0, 0x7f800000, RZ, 0xfc, !PT ;  /* 0x7f80000000007812 */ /* 0x000fe200078efcff */
[----:B------:R-:W-:Y:S06]  /*0810*/  BRA `(.L_x_37) ;  /* 0x0000000000287947 */ /* 0x000fec0003800000 */
.L_x_35:
[----:B------:R-:W-:Y:S01]  /*0820*/  IMAD R0, R6, 0x800000, R0 ;  /* 0x0080000006007824 */ /* 0x000fe200078e0200 */
[----:B------:R-:W-:Y:S06]  /*0830*/  BRA `(.L_x_37) ;  /* 0x0000000000207947 */ /* 0x000fec0003800000 */
.L_x_34:
[----:B------:R-:W-:-:S04]  /*0840*/  LOP3.LUT R0, R8, 0x80000000, R7, 0x48, !PT ;  /* 0x8000000008007812 */ /* 0x000fc800078e4807 */
[----:B------:R-:W-:Y:S01]  /*0850*/  LOP3.LUT R0, R0, 0x7f800000, RZ, 0xfc, !PT ;  /* 0x7f80000000007812 */ /* 0x000fe200078efcff */
[----:B------:R-:W-:Y:S06]  /*0860*/  BRA `(.L_x_37) ;  /* 0x0000000000147947 */ /* 0x000fec0003800000 */
.L_x_33:
[----:B------:R-:W-:Y:S01]  /*0870*/  LOP3.LUT R0, R8, 0x80000000, R7, 0x48, !PT ;  /* 0x8000000008007812 */ /* 0x000fe200078e4807 */
[----:B------:R-:W-:Y:S06]  /*0880*/  BRA `(.L_x_37) ;  /* 0x00000000000c7947 */ /* 0x000fec0003800000 */
.L_x_32:
[----:B------:R-:W0:Y:S01]  /*0890*/  MUFU.RSQ R0, -QNAN ;  /* 0xffc0000000007908 */ /* 0x000e220000001400 */
[----:B------:R-:W-:Y:S05]  /*08a0*/  BRA `(.L_x_37) ;  /* 0x0000000000047947 */ /* 0x000fea0003800000 */
.L_x_31:
[----:B------:R-:W-:-:S07]  /*08b0*/  FADD.FTZ R0, R0, R3 ;  /* 0x0000000300007221 */ /* 0x000fce0000010000 */
.L_x_37:
[----:B------:R-:W-:-:S04]  /*08c0*/  IMAD.MOV.U32 R5, RZ, RZ, 0x0 ;  /* 0x00000000ff057424 */ /* 0x000fc800078e00ff */
[----:B0-----:R-:W-:Y:S05]  /*08d0*/  RET.REL.NODEC R4 `(_Z22calculateProjectionGPUPfS_S_S_ii) ;  /* 0xfffffff404c87950 */ /* 0x001fea0003c3ffff */
.L_x_38:
        /* <DEDUP_REMOVED lines=10> */
.L_x_241:


//--------------------- .text._Z15getVectorKernelPfS_ibii --------------------------
	.section	.text._Z15getVectorKernelPfS_ibii,"ax",@progbits
	.align	128
        .global         _Z15getVectorKernelPfS_ibii
        .type           _Z15getVectorKernelPfS_ibii,@function
        .size           _Z15getVectorKernelPfS_ibii,(.L_x_249 - _Z15getVectorKernelPfS_ibii)
        .other          _Z15getVectorKernelPfS_ibii,@"STO_CUDA_ENTRY STV_DEFAULT"
_Z15getVectorKernelPfS_ibii:
.text._Z15getVectorKernelPfS_ibii:
[----:B------:R-:W-:Y:S01]  /*0000*/  LDC R1, c[0x0][0x37c] ;  /* 0x0000df00ff017b82 */ /* 0x000fe20000000800 */
[----:B------:R-:W0:Y:S07]  /*0010*/  S2R R0, SR_TID.X ;  /* 0x0000000000007919 */ /* 0x000e2e0000002100 */
[----:B------:R-:W1:Y:S02]  /*0020*/  LDC R2, c[0x0][0x398] ;  /* 0x0000e600ff027b82 */ /* 0x000e640000000800 */
[----:B-1----:R-:W-:-:S04]  /*0030*/  ISETP.GE.AND P0, PT, R2, 0x1, PT ;  /* 0x000000010200780c */ /* 0x002fc80003f06270 */
[----:B0-----:R-:W-:-:S13]  /*0040*/  ISETP.NE.OR P0, PT, R0, RZ, !P0 ;  /* 0x000000ff0000720c */ /* 0x001fda0004705670 */
[----:B------:R-:W-:Y:S05]  /*0050*/  @P0 EXIT ;  /* 0x000000000000094d */ /* 0x000fea0003800000 */
[----:B------:R-:W0:Y:S01]  /*0060*/  LDCU.U8 UR4, c[0x0][0x394] ;  /* 0x00007280ff0477ac */ /* 0x000e220008000000 */
[----:B------:R-:W1:Y:S01]  /*0070*/  LDCU UR5, c[0x0][0x390] ;  /* 0x00007200ff0577ac */ /* 0x000e620008000800 */
[----:B------:R-:W2:Y:S01]  /*0080*/  LDCU.64 UR8, c[0x0][0x358] ;  /* 0x00006b00ff0877ac */ /* 0x000ea20008000a00 */
[----:B0-----:R-:W-:-:S04]  /*0090*/  UPRMT UR4, UR4, 0x8880, URZ ;  /* 0x0000888004047896 */ /* 0x001fc800080000ff */
[----:B------:R-:W-:Y:S01]  /*00a0*/  UISETP.NE.AND UP0, UPT, UR4, URZ, UPT ;  /* 0x000000ff0400728c */ /* 0x000fe2000bf05270 */
[----:B-1----:R-:W-:-:S08]  /*00b0*/  IMAD R0, R2, UR5, RZ ;  /* 0x0000000502007c24 */ /* 0x002fd0000f8e02ff */
[----:B--2---:R-:W-:Y:S05]  /*00c0*/  BRA.U UP0, `(.L_x_39) ;  /* 0x0000000500ec7547 */ /* 0x004fea000b800000 */
[C---:B------:R-:W-:Y:S01]  /*00d0*/  ISETP.GE.U32.AND P1, PT, R2.reuse, 0x10, PT ;  /* 0x000000100200780c */ /* 0x040fe20003f26070 */
[----:B------:R-:W-:Y:S01]  /*00e0*/  IMAD.MOV.U32 R3, RZ, RZ, RZ ;  /* 0x000000ffff037224 */ /* 0x000fe200078e00ff */
[----:B------:R-:W-:-:S04]  /*00f0*/  LOP3.LUT R12, R2, 0xf, RZ, 0xc0, !PT ;  /* 0x0000000f020c7812 */ /* 0x000fc800078ec0ff */
[----:B------:R-:W-:-:S07]  /*0100*/  ISETP.NE.AND P0, PT, R12, RZ, PT ;  /* 0x000000ff0c00720c */ /* 0x000fce0003f05270 */
[----:B------:R-:W-:Y:S06]  /*0110*/  @!P1 BRA `(.L_x_40) ;  /* 0x0000000000d49947 */ /* 0x000fec0003800000 */
[----:B------:R-:W0:Y:S01]  /*0120*/  LDCU.128 UR4, c[0x0][0x380] ;  /* 0x00007000ff0477ac */ /* 0x000e220008000c00 */
[----:B------:R-:W-:Y:S01]  /*0130*/  LOP3.LUT R3, R2, 0x7ffffff0, RZ, 0xc0, !PT ;  /* 0x7ffffff002037812 */ /* 0x000fe200078ec0ff */
[----:B------:R-:W-:-:S03]  /*0140*/  IMAD.MOV.U32 R9, RZ, RZ, R0 ;  /* 0x000000ffff097224 */ /* 0x000fc600078e0000 */
[----:B------:R-:W-:Y:S01]  /*0150*/  IADD3 R8, PT, PT, -R3, RZ, RZ ;  /* 0x000000ff03087210 */ /* 0x000fe20007ffe1ff */
[----:B0-----:R-:W-:Y:S02]  /*0160*/  UIADD3 UR4, UP1, UPT, UR4, 0x20, URZ ;  /* 0x0000002004047890 */ /* 0x001fe4000ff3e0ff */
[----:B------:R-:W-:Y:S02]  /*0170*/  UIADD3 UR6, UP0, UPT, UR6, 0x20, URZ ;  /* 0x0000002006067890 */ /* 0x000fe4000ff1e0ff */
[----:B------:R-:W-:Y:S02]  /*0180*/  UIADD3.X UR5, UPT, UPT, URZ, UR5, URZ, UP1, !UPT ;  /* 0x00000005ff057290 */ /* 0x000fe40008ffe4ff */
[----:B------:R-:W-:Y:S01]  /*0190*/  IMAD.U32 R10, RZ, RZ, UR4 ;  /* 0x00000004ff0a7e24 */ /* 0x000fe2000f8e00ff */
[----:B------:R-:W-:-:S03]  /*01a0*/  UIADD3.X UR7, UPT, UPT, URZ, UR7, URZ, UP0, !UPT ;  /* 0x00000007ff077290 */ /* 0x000fc600087fe4ff */
[----:B------:R-:W-:-:S09]  /*01b0*/  IMAD.U32 R19, RZ, RZ, UR5 ;  /* 0x00000005ff137e24 */ /* 0x000fd2000f8e00ff */
.L_x_41:
[----:B------:R-:W-:Y:S01]  /*01c0*/  MOV R6, UR6 ;  /* 0x0000000600067c02 */ /* 0x000fe20008000f00 */
[----:B------:R-:W-:-:S04]  /*01d0*/  IMAD.U32 R7, RZ, RZ, UR7 ;  /* 0x00000007ff077e24 */ /* 0x000fc8000f8e00ff */
[----:B------:R-:W-:-:S05]  /*01e0*/  IMAD.WIDE R6, R9, 0x4, R6 ;  /* 0x0000000409067825 */ /* 0x000fca00078e0206 */
[----:B0-----:R-:W2:Y:S01]  /*01f0*/  LDG.E R11, desc[UR8][R6.64+-0x20] ;  /* 0xffffe008060b7981 */ /* 0x001ea2000c1e1900 */
[----:B------:R-:W-:Y:S01]  /*0200*/  IMAD.MOV.U32 R4, RZ, RZ, R10 ;  /* 0x000000ffff047224 */ /* 0x000fe200078e000a */
[----:B------:R-:W-:-:S05]  /*0210*/  MOV R5, R19 ;  /* 0x0000001300057202 */ /* 0x000fca0000000f00 */
[----:B--2---:R0:W-:Y:S04]  /*0220*/  STG.E desc[UR8][R4.64+-0x20], R11 ;  /* 0xffffe00b04007986 */ /* 0x0041e8000c101908 */
[----:B------:R-:W2:Y:S04]  /*0230*/  LDG.E R13, desc[UR8][R6.64+-0x1c] ;  /* 0xffffe408060d7981 */ /* 0x000ea8000c1e1900 */
[----:B--2---:R1:W-:Y:S04]  /*0240*/  STG.E desc[UR8][R4.64+-0x1c], R13 ;  /* 0xffffe40d04007986 */ /* 0x0043e8000c101908 */
[----:B------:R-:W2:Y:S04]  /*0250*/  LDG.E R15, desc[UR8][R6.64+-0x18] ;  /* 0xffffe808060f7981 */ /* 0x000ea8000c1e1900 */
[----:B--2---:R2:W-:Y:S04]  /*0260*/  STG.E desc[UR8][R4.64+-0x18], R15 ;  /* 0xffffe80f04007986 */ /* 0x0045e8000c101908 */
[----:B------:R-:W3:Y:S04]  /*0270*/  LDG.E R17, desc[UR8][R6.64+-0x14] ;  /* 0xffffec0806117981 */ /* 0x000ee8000c1e1900 */
[----:B---3--:R3:W-:Y:S04]  /*0280*/  STG.E desc[UR8][R4.64+-0x14], R17 ;  /* 0xffffec1104007986 */ /* 0x0087e8000c101908 */
[----:B------:R-:W4:Y:S04]  /*0290*/  LDG.E R19, desc[UR8][R6.64+-0x10] ;  /* 0xfffff00806137981 */ /* 0x000f28000c1e1900 */
[----:B----4-:R4:W-:Y:S04]  /*02a0*/  STG.E desc[UR8][R4.64+-0x10], R19 ;  /* 0xfffff01304007986 */ /* 0x0109e8000c101908 */
[----:B------:R-:W5:Y:S04]  /*02b0*/  LDG.E R21, desc[UR8][R6.64+-0xc] ;  /* 0xfffff40806157981 */ /* 0x000f68000c1e1900 */
[----:B-----5:R5:W-:Y:S04]  /*02c0*/  STG.E desc[UR8][R4.64+-0xc], R21 ;  /* 0xfffff41504007986 */ /* 0x020be8000c101908 */
[----:B0-----:R-:W2:Y:S04]  /*02d0*/  LDG.E R11, desc[UR8][R6.64+-0x8] ;  /* 0xfffff808060b7981 */ /* 0x001ea8000c1e1900 */
[----:B--2---:R0:W-:Y:S04]  /*02e0*/  STG.E desc[UR8][R4.64+-0x8], R11 ;  /* 0xfffff80b04007986 */ /* 0x0041e8000c101908 */
[----:B-1----:R-:W2:Y:S04]  /*02f0*/  LDG.E R13, desc[UR8][R6.64+-0x4] ;  /* 0xfffffc08060d7981 */ /* 0x002ea8000c1e1900 */
[----:B--2---:R1:W-:Y:S04]  /*0300*/  STG.E desc[UR8][R4.64+-0x4], R13 ;  /* 0xfffffc0d04007986 */ /* 0x0043e8000c101908 */
[----:B------:R-:W2:Y:S04]  /*0310*/  LDG.E R15, desc[UR8][R6.64] ;  /* 0x00000008060f7981 */ /* 0x000ea8000c1e1900 */
[----:B--2---:R2:W-:Y:S04]  /*0320*/  STG.E desc[UR8][R4.64], R15 ;  /* 0x0000000f04007986 */ /* 0x0045e8000c101908 */
[----:B---3--:R-:W3:Y:S04]  /*0330*/  LDG.E R17, desc[UR8][R6.64+0x4] ;  /* 0x0000040806117981 */ /* 0x008ee8000c1e1900 */
[----:B---3--:R3:W-:Y:S04]  /*0340*/  STG.E desc[UR8][R4.64+0x4], R17 ;  /* 0x0000041104007986 */ /* 0x0087e8000c101908 */
[----:B----4-:R-:W4:Y:S04]  /*0350*/  LDG.E R19, desc[UR8][R6.64+0x8] ;  /* 0x0000080806137981 */ /* 0x010f28000c1e1900 */
[----:B----4-:R4:W-:Y:S04]  /*0360*/  STG.E desc[UR8][R4.64+0x8], R19 ;  /* 0x0000081304007986 */ /* 0x0109e8000c101908 */
[----:B-----5:R-:W5:Y:S04]  /*0370*/  LDG.E R21, desc[UR8][R6.64+0xc] ;  /* 0x00000c0806157981 */ /* 0x020f68000c1e1900 */
[----:B-----5:R1:W-:Y:S04]  /*0380*/  STG.E desc[UR8][R4.64+0xc], R21 ;  /* 0x00000c1504007986 */ /* 0x0203e8000c101908 */
[----:B0-----:R-:W5:Y:S04]  /*0390*/  LDG.E R11, desc[UR8][R6.64+0x10] ;  /* 0x00001008060b7981 */ /* 0x001f68000c1e1900 */
[----:B-----5:R0:W-:Y:S04]  /*03a0*/  STG.E desc[UR8][R4.64+0x10], R11 ;  /* 0x0000100b04007986 */ /* 0x0201e8000c101908 */
[----:B-1----:R-:W5:Y:S04]  /*03b0*/  LDG.E R13, desc[UR8][R6.64+0x14] ;  /* 0x00001408060d7981 */ /* 0x002f68000c1e1900 */
[----:B-----5:R0:W-:Y:S04]  /*03c0*/  STG.E desc[UR8][R4.64+0x14], R13 ;  /* 0x0000140d04007986 */ /* 0x0201e8000c101908 */
[----:B--2---:R-:W2:Y:S01]  /*03d0*/  LDG.E R15, desc[UR8][R6.64+0x18] ;  /* 0x00001808060f7981 */ /* 0x004ea2000c1e1900 */
[----:B------:R-:W-:-:S05]  /*03e0*/  VIADD R8, R8, 0x10 ;  /* 0x0000001008087836 */ /* 0x000fca0000000000 */
[----:B------:R-:W-:Y:S01]  /*03f0*/  ISETP.NE.AND P1, PT, R8, RZ, PT ;  /* 0x000000ff0800720c */ /* 0x000fe20003f25270 */
[----:B--2---:R0:W-:Y:S04]  /*0400*/  STG.E desc[UR8][R4.64+0x18], R15 ;  /* 0x0000180f04007986 */ /* 0x0041e8000c101908 */
[----:B---3--:R-:W2:Y:S01]  /*0410*/  LDG.E R17, desc[UR8][R6.64+0x1c] ;  /* 0x00001c0806117981 */ /* 0x008ea2000c1e1900 */
[----:B------:R-:W-:Y:S02]  /*0420*/  IADD3 R10, P2, PT, R4, 0x40, RZ ;  /* 0x00000040040a7810 */ /* 0x000fe40007f5e0ff */
[----:B------:R-:W-:-:S03]  /*0430*/  IADD3 R9, PT, PT, R9, 0x10, RZ ;  /* 0x0000001009097810 */ /* 0x000fc60007ffe0ff */
[----:B----4-:R-:W-:Y:S01]  /*0440*/  IMAD.X R19, RZ, RZ, R5, P2 ;  /* 0x000000ffff137224 */ /* 0x010fe200010e0605 */
[----:B--2---:R0:W-:Y:S01]  /*0450*/  STG.E desc[UR8][R4.64+0x1c], R17 ;  /* 0x00001c1104007986 */ /* 0x0041e2000c101908 */
[----:B------:R-:W-:Y:S06]  /*0460*/  @P1 BRA `(.L_x_41) ;  /* 0xfffffffc00541947 */ /* 0x000fec000383ffff */
.L_x_40:
[----:B------:R-:W-:Y:S05]  /*0470*/  @!P0 EXIT ;  /* 0x000000000000894d */ /* 0x000fea0003800000 */
[----:B------:R-:W-:Y:S02]  /*0480*/  ISETP.GE.U32.AND P0, PT, R12, 0x8, PT ;  /* 0x000000080c00780c */ /* 0x000fe40003f06070 */
[----:B------:R-:W-:-:S04]  /*0490*/  LOP3.LUT R8, R2, 0x7, RZ, 0xc0, !PT ;  /* 0x0000000702087812 */ /* 0x000fc800078ec0ff */
[----:B------:R-:W-:-:S07]  /*04a0*/  ISETP.NE.AND P1, PT, R8, RZ, PT ;  /* 0x000000ff0800720c */ /* 0x000fce0003f25270 */
[----:B------:R-:W-:Y:S06]  /*04b0*/  @!P0 BRA `(.L_x_42) ;  /* 0x0000000000588947 */ /* 0x000fec0003800000 */
[----:B0-----:R-:W0:Y:S01]  /*04c0*/  LDC.64 R4, c[0x0][0x388] ;  /* 0x0000e200ff047b82 */ /* 0x001e220000000a00 */
[----:B------:R-:W-:-:S04]  /*04d0*/  IMAD.IADD R7, R0, 0x1, R3 ;  /* 0x0000000100077824 */ /* 0x000fc800078e0203 */
[----:B0-----:R-:W-:-:S03]  /*04e0*/  IMAD.WIDE R4, R7, 0x4, R4 ;  /* 0x0000000407047825 */ /* 0x001fc600078e0204 */
[----:B------:R-:W0:Y:S02]  /*04f0*/  LDC.64 R6, c[0x0][0x380] ;  /* 0x0000e000ff067b82 */ /* 0x000e240000000a00 */
[----:B------:R-:W2:Y:S01]  /*0500*/  LDG.E R9, desc[UR8][R4.64] ;  /* 0x0000000804097981 */ /* 0x000ea2000c1e1900 */
[----:B0-----:R-:W-:-:S05]  /*0510*/  IMAD.WIDE.U32 R6, R3, 0x4, R6 ;  /* 0x0000000403067825 */ /* 0x001fca00078e0006 */
[----:B--2---:R0:W-:Y:S04]  /*0520*/  STG.E desc[UR8][R6.64], R9 ;  /* 0x0000000906007986 */ /* 0x0041e8000c101908 */
[----:B------:R-:W2:Y:S04]  /*0530*/  LDG.E R11, desc[UR8][R4.64+0x4] ;  /* 0x00000408040b7981 */ /* 0x000ea8000c1e1900 */
[----:B--2---:R1:W-:Y:S04]  /*0540*/  STG.E desc[UR8][R6.64+0x4], R11 ;  /* 0x0000040b06007986 */ /* 0x0043e8000c101908 */
[----:B------:R-:W2:Y:S04]  /*0550*/  LDG.E R13, desc[UR8][R4.64+0x8] ;  /* 0x00000808040d7981 */ /* 0x000ea8000c1e1900 */
[----:B--2---:R2:W-:Y:S04]  /*0560*/  STG.E desc[UR8][R6.64+0x8], R13 ;  /* 0x0000080d06007986 */ /* 0x0045e8000c101908 */
[----:B------:R-:W3:Y:S04]  /*0570*/  LDG.E R15, desc[UR8][R4.64+0xc] ;  /* 0x00000c08040f7981 */ /* 0x000ee8000c1e1900 */
[----:B---3--:R2:W-:Y:S04]  /*0580*/  STG.E desc[UR8][R6.64+0xc], R15 ;  /* 0x00000c0f06007986 */ /* 0x0085e8000c101908 */
[----:B------:R-:W3:Y:S04]  /*0590*/  LDG.E R17, desc[UR8][R4.64+0x10] ;  /* 0x0000100804117981 */ /* 0x000ee8000c1e1900 */
[----:B---3--:R2:W-:Y:S04]  /*05a0*/  STG.E desc[UR8][R6.64+0x10], R17 ;  /* 0x0000101106007986 */ /* 0x0085e8000c101908 */
[----:B------:R-:W3:Y:S04]  /*05b0*/  LDG.E R19, desc[UR8][R4.64+0x14] ;  /* 0x0000140804137981 */ /* 0x000ee8000c1e1900 */
[----:B---3--:R2:W-:Y:S04]  /*05c0*/  STG.E desc[UR8][R6.64+0x14], R19 ;  /* 0x0000141306007986 */ /* 0x0085e8000c101908 */
[----:B0-----:R-:W3:Y:S04]  /*05d0*/  LDG.E R9, desc[UR8][R4.64+0x18] ;  /* 0x0000180804097981 */ /* 0x001ee8000c1e1900 */
[----:B---3--:R2:W-:Y:S04]  /*05e0*/  STG.E desc[UR8][R6.64+0x18], R9 ;  /* 0x0000180906007986 */ /* 0x0085e8000c101908 */
[----:B-1----:R-:W3:Y:S01]  /*05f0*/  LDG.E R11, desc[UR8][R4.64+0x1c] ;  /* 0x00001c08040b7981 */ /* 0x002ee2000c1e1900 */
[----:B------:R-:W-:-:S03]  /*0600*/  VIADD R3, R3, 0x8 ;  /* 0x0000000803037836 */ /* 0x000fc60000000000 */
[----:B---3--:R2:W-:Y:S04]  /*0610*/  STG.E desc[UR8][R6.64+0x1c], R11 ;  /* 0x00001c0b06007986 */ /* 0x0085e8000c101908 */
.L_x_42:
[----:B------:R-:W-:Y:S05]  /*0620*/  @!P1 EXIT ;  /* 0x000000000000994d */ /* 0x000fea0003800000 */
[----:B------:R-:W-:Y:S02]  /*0630*/  ISETP.GE.U32.AND P0, PT, R8, 0x4, PT ;  /* 0x000000040800780c */ /* 0x000fe40003f06070 */
[----:B------:R-:W-:-:S04]  /*0640*/  LOP3.LUT R2, R2, 0x3, RZ, 0xc0, !PT ;  /* 0x0000000302027812 */ /* 0x000fc800078ec0ff */
[----:B------:R-:W-:-:S07]  /*0650*/  ISETP.NE.AND P1, PT, R2, RZ, PT ;  /* 0x000000ff0200720c */ /* 0x000fce0003f25270 */
[----:B------:R-:W-:Y:S06]  /*0660*/  @!P0 BRA `(.L_x_43) ;  /* 0x0000000000388947 */ /* 0x000fec0003800000 */
[----:B0-----:R-:W0:Y:S01]  /*0670*/  LDC.64 R4, c[0x0][0x388] ;  /* 0x0000e200ff047b82 */ /* 0x001e220000000a00 */
[----:B--2---:R-:W-:-:S05]  /*0680*/  IADD3 R7, PT, PT, R0, R3, RZ ;  /* 0x0000000300077210 */ /* 0x004fca0007ffe0ff */
[----:B0-----:R-:W-:Y:S02]  /*0690*/  IMAD.WIDE R4, R7, 0x4, R4 ;  /* 0x0000000407047825 */ /* 0x001fe400078e0204 */
[----:B------:R-:W0:Y:S03]  /*06a0*/  LDC.64 R6, c[0x0][0x380] ;  /* 0x0000e000ff067b82 */ /* 0x000e260000000a00 */
[----:B------:R-:W2:Y:S01]  /*06b0*/  LDG.E R9, desc[UR8][R4.64] ;  /* 0x0000000804097981 */ /* 0x000ea2000c1e1900 */
[----:B0-----:R-:W-:-:S05]  /*06c0*/  IMAD.WIDE.U32 R6, R3, 0x4, R6 ;  /* 0x0000000403067825 */ /* 0x001fca00078e0006 */
[----:B--2---:R1:W-:Y:S04]  /*06d0*/  STG.E desc[UR8][R6.64], R9 ;  /* 0x0000000906007986 */ /* 0x0043e8000c101908 */
[----:B------:R-:W2:Y:S04]  /*06e0*/  LDG.E R11, desc[UR8][R4.64+0x4] ;  /* 0x00000408040b7981 */ /* 0x000ea8000c1e1900 */
[----:B--2---:R1:W-:Y:S04]  /*06f0*/  STG.E desc[UR8][R6.64+0x4], R11 ;  /* 0x0000040b06007986 */ /* 0x0043e8000c101908 */
[----:B------:R-:W2:Y:S04]  /*0700*/  LDG.E R13, desc[UR8][R4.64+0x8] ;  /* 0x00000808040d7981 */ /* 0x000ea8000c1e1900 */
[----:B--2---:R1:W-:Y:S04]  /*0710*/  STG.E desc[UR8][R6.64+0x8], R13 ;  /* 0x0000080d06007986 */ /* 0x0043e8000c101908 */
[----:B------:R-:W2:Y:S01]  /*0720*/  LDG.E R15, desc[UR8][R4.64+0xc] ;  /* 0x00000c08040f7981 */ /* 0x000ea2000c1e1900 */
[----:B------:R-:W-:-:S03]  /*0730*/  VIADD R3, R3, 0x4 ;  /* 0x0000000403037836 */ /* 0x000fc60000000000 */
[----:B--2---:R1:W-:Y:S04]  /*0740*/  STG.E desc[UR8][R6.64+0xc], R15 ;  /* 0x00000c0f06007986 */ /* 0x0043e8000c101908 */
.L_x_43:
[----:B------:R-:W-:Y:S05]  /*0750*/  @!P1 EXIT ;  /* 0x000000000000994d */ /* 0x000fea0003800000 */
[----:B-12---:R-:W1:Y:S01]  /*0760*/  LDC.64 R6, c[0x0][0x380] ;  /* 0x0000e000ff067b82 */ /* 0x006e620000000a00 */
[----:B------:R-:W-:Y:S02]  /*0770*/  IMAD.IADD R9, R0, 0x1, R3 ;  /* 0x0000000100097824 */ /* 0x000fe400078e0203 */
[----:B------:R-:W-:-:S05]  /*0780*/  IMAD.MOV R0, RZ, RZ, -R2 ;  /* 0x000000ffff007224 */ /* 0x000fca00078e0a02 */
[----:B0-----:R-:W0:Y:S01]  /*0790*/  LDC.64 R4, c[0x0][0x388] ;  /* 0x0000e200ff047b82 */ /* 0x001e220000000a00 */
[----:B-1----:R-:W-:-:S05]  /*07a0*/  IMAD.WIDE.U32 R6, R3, 0x4, R6 ;  /* 0x0000000403067825 */ /* 0x002fca00078e0006 */
[----:B------:R-:W-:-:S07]  /*07b0*/  MOV R8, R7 ;  /* 0x0000000700087202 */ /* 0x000fce0000000f00 */
.L_x_44:
[----:B0-----:R-:W-:-:S05]  /*07c0*/  IMAD.WIDE R2, R9, 0x4, R4 ;  /* 0x0000000409027825 */ /* 0x001fca00078e0204 */
[----:B------:R0:W2:Y:S01]  /*07d0*/  LDG.E R7, desc[UR8][R2.64] ;  /* 0x0000000802077981 */ /* 0x0000a2000c1e1900 */
[----:B------:R-:W-:-:S05]  /*07e0*/  VIADD R0, R0, 0x1 ;  /* 0x0000000100007836 */ /* 0x000fca0000000000 */
[----:B------:R-:W-:Y:S02]  /*07f0*/  ISETP.NE.AND P0, PT, R0, RZ, PT ;  /* 0x000000ff0000720c */ /* 0x000fe40003f05270 */
[----:B0-----:R-:W-:Y:S01]  /*0800*/  MOV R2, R6 ;  /* 0x0000000600027202 */ /* 0x001fe20000000f00 */
[----:B------:R-:W-:Y:S01]  /*0810*/  IMAD.MOV.U32 R3, RZ, RZ, R8 ;  /* 0x000000ffff037224 */ /* 0x000fe200078e0008 */
[----:B------:R-:W-:-:S05]  /*0820*/  IADD3 R6, P1, PT, R6, 0x4, RZ ;  /* 0x0000000406067810 */ /* 0x000fca0007f3e0ff */
[----:B------:R-:W-:Y:S01]  /*0830*/  IMAD.X R8, RZ, RZ, R8, P1 ;  /* 0x000000ffff087224 */ /* 0x000fe200008e0608 */
[----:B--2---:R0:W-:Y:S03]  /*0840*/  STG.E desc[UR8][R2.64], R7 ;  /* 0x0000000702007986 */ /* 0x0041e6000c101908 */
[----:B------:R-:W-:Y:S05]  /*0850*/  @!P0 EXIT ;  /* 0x000000000000894d */ /* 0x000fea0003800000 */
[----:B------:R-:W-:Y:S01]  /*0860*/  IADD3 R9, PT, PT, R9, 0x1, RZ ;  /* 0x0000000109097810 */ /* 0x000fe20007ffe0ff */
[----:B------:R-:W-:Y:S06]  /*0870*/  BRA `(.L_x_44) ;  /* 0xfffffffc00d07947 */ /* 0x000fec000383ffff */
.L_x_39:
        /* <DEDUP_REMOVED lines=15> */
.L_x_46:
[----:B------:R-:W-:Y:S01]  /*0970*/  MOV R4, R10 ;  /* 0x0000000a00047202 */ /* 0x000fe20000000f00 */
[----:B------:R-:W-:-:S05]  /*0980*/  IMAD.MOV.U32 R5, RZ, RZ, R19 ;  /* 0x000000ffff057224 */ /* 0x000fca00078e0013 */
[----:B0-----:R-:W2:Y:S01]  /*0990*/  LDG.E R11, desc[UR8][R4.64+-0x20] ;  /* 0xffffe008040b7981 */ /* 0x001ea2000c1e1900 */
[----:B------:R-:W-:Y:S01]  /*09a0*/  MOV R7, UR7 ;  /* 0x0000000700077c02 */ /* 0x000fe20008000f00 */
[----:B------:R-:W-:-:S04]  /*09b0*/  IMAD.U32 R6, RZ, RZ, UR6 ;  /* 0x00000006ff067e24 */ /* 0x000fc8000f8e00ff */
[----:B------:R-:W-:-:S05]  /*09c0*/  IMAD.WIDE R6, R9, 0x4, R6 ;  /* 0x0000000409067825 */ /* 0x000fca00078e0206 */
        /* <DEDUP_REMOVED lines=37> */
.L_x_45:
[----:B------:R-:W-:Y:S05]  /*0c20*/  @!P0 EXIT ;  /* 0x000000000000894d */ /* 0x000fea0003800000 */
[----:B------:R-:W-:Y:S02]  /*0c30*/  ISETP.GE.U32.AND P0, PT, R12, 0x8, PT ;  /* 0x000000080c00780c */ /* 0x000fe40003f06070 */
[----:B------:R-:W-:-:S04]  /*0c40*/  LOP3.LUT R8, R2, 0x7, RZ, 0xc0, !PT ;  /* 0x0000000702087812 */ /* 0x000fc800078ec0ff */
[----:B------:R-:W-:-:S07]  /*0c50*/  ISETP.NE.AND P1, PT, R8, RZ, PT ;  /* 0x000000ff0800720c */ /* 0x000fce0003f25270 */
[----:B------:R-:W-:Y:S06]  /*0c60*/  @!P0 BRA `(.L_x_47) ;  /* 0x0000000000588947 */ /* 0x000fec0003800000 */
[----:B------:R-:W1:Y:S08]  /*0c70*/  LDC.64 R4, c[0x0][0x380] ;  /* 0x0000e000ff047b82 */ /* 0x000e700000000a00 */
[----:B0-----:R-:W0:Y:S01]  /*0c80*/  LDC.64 R6, c[0x0][0x388] ;  /* 0x0000e200ff067b82 */ /* 0x001e220000000a00 */
[----:B-1----:R-:W-:-:S05]  /*0c90*/  IMAD.WIDE.U32 R4, R3, 0x4, R4 ;  /* 0x0000000403047825 */ /* 0x002fca00078e0004 */
[----:B------:R-:W2:Y:S01]  /*0ca0*/  LDG.E R9, desc[UR8][R4.64] ;  /* 0x0000000804097981 */ /* 0x000ea2000c1e1900 */
[----:B------:R-:W-:-:S04]  /*0cb0*/  IMAD.IADD R11, R0, 0x1, R3 ;  /* 0x00000001000b7824 */ /* 0x000fc800078e0203 */
[----:B0-----:R-:W-:-:S05]  /*0cc0*/  IMAD.WIDE R6, R11, 0x4, R6 ;  /* 0x000000040b067825 */ /* 0x001fca00078e0206 */
        /* <DEDUP_REMOVED lines=16> */
.L_x_47:
[----:B------:R-:W-:Y:S05]  /*0dd0*/  @!P1 EXIT ;  /* 0x000000000000994d */ /* 0x000fea0003800000 */
[----:B------:R-:W-:Y:S02]  /*0de0*/  ISETP.GE.U32.AND P0, PT, R8, 0x4, PT ;  /* 0x000000040800780c */ /* 0x000fe40003f06070 */
[----:B------:R-:W-:-:S04]  /*0df0*/  LOP3.LUT R2, R2, 0x3, RZ, 0xc0, !PT ;  /* 0x0000000302027812 */ /* 0x000fc800078ec0ff */
[----:B------:R-:W-:-:S07]  /*0e00*/  ISETP.NE.AND P1, PT, R2, RZ, PT ;  /* 0x000000ff0200720c */ /* 0x000fce0003f25270 */
[----:B------:R-:W-:Y:S06]  /*0e10*/  @!P0 BRA `(.L_x_48) ;  /* 0x0000000000388947 */ /* 0x000fec0003800000 */
[----:B------:R-:W1:Y:S08]  /*0e20*/  LDC.64 R4, c[0x0][0x380] ;  /* 0x0000e000ff047b82 */ /* 0x000e700000000a00 */
[----:B0-2---:R-:W0:Y:S01]  /*0e30*/  LDC.64 R6, c[0x0][0x388] ;  /* 0x0000e200ff067b82 */ /* 0x005e220000000a00 */
[----:B-1----:R-:W-:-:S05]  /*0e40*/  IMAD.WIDE.U32 R4, R3, 0x4, R4 ;  /* 0x0000000403047825 */ /* 0x002fca00078e0004 */
[----:B------:R-:W2:Y:S01]  /*0e50*/  LDG.E R9, desc[UR8][R4.64] ;  /* 0x0000000804097981 */ /* 0x000ea2000c1e1900 */
[----:B------:R-:W-:-:S05]  /*0e60*/  IADD3 R11, PT, PT, R0, R3, RZ ;  /* 0x00000003000b7210 */ /* 0x000fca0007ffe0ff */
[----:B0-----:R-:W-:-:S05]  /*0e70*/  IMAD.WIDE R6, R11, 0x4, R6 ;  /* 0x000000040b067825 */ /* 0x001fca00078e0206 */
        /* <DEDUP_REMOVED lines=8> */
.L_x_48:
[----:B------:R-:W-:Y:S05]  /*0f00*/  @!P1 EXIT ;  /* 0x000000000000994d */ /* 0x000fea0003800000 */
[----:B------:R-:W3:Y:S01]  /*0f10*/  LDC.64 R4, c[0x0][0x380] ;  /* 0x0000e000ff047b82 */ /* 0x000ee20000000a00 */
[----:B-12---:R-:W-:Y:S02]  /*0f20*/  IADD3 R9, PT, PT, R0, R3, RZ ;  /* 0x0000000300097210 */ /* 0x006fe40007ffe0ff */
[----:B------:R-:W-:-:S05]  /*0f30*/  IADD3 R0, PT, PT, -R2, RZ, RZ ;  /* 0x000000ff02007210 */ /* 0x000fca0007ffe1ff */
[----:B0-----:R-:W0:Y:S01]  /*0f40*/  LDC.64 R6, c[0x0][0x388] ;  /* 0x0000e200ff067b82 */ /* 0x001e220000000a00 */
[----:B---3--:R-:W-:-:S04]  /*0f50*/  IMAD.WIDE.U32 R4, R3, 0x4, R4 ;  /* 0x0000000403047825 */ /* 0x008fc800078e0004 */
[----:B------:R-:W-:-:S07]  /*0f60*/  IMAD.MOV.U32 R11, RZ, RZ, R5 ;  /* 0x000000ffff0b7224 */ /* 0x000fce00078e0005 */
.L_x_49:
[----:B-1----:R-:W-:-:S06]  /*0f70*/  IMAD.MOV.U32 R5, RZ, RZ, R11 ;  /* 0x000000ffff057224 */ /* 0x002fcc00078e000b */
[----:B------:R1:W2:Y:S01]  /*0f80*/  LDG.E R5, desc[UR8][R4.64] ;  /* 0x0000000804057981 */ /* 0x0002a2000c1e1900 */
[----:B------:R-:W-:Y:S01]  /*0f90*/  IADD3 R0, PT, PT, R0, 0x1, RZ ;  /* 0x0000000100007810 */ /* 0x000fe20007ffe0ff */
[----:B0-----:R-:W-:-:S03]  /*0fa0*/  IMAD.WIDE R2, R9, 0x4, R6 ;  /* 0x0000000409027825 */ /* 0x001fc600078e0206 */
[----:B------:R-:W-:Y:S01]  /*0fb0*/  ISETP.NE.AND P0, PT, R0, RZ, PT ;  /* 0x000000ff0000720c */ /* 0x000fe20003f05270 */
[----:B------:R-:W-:Y:S01]  /*0fc0*/  VIADD R9, R9, 0x1 ;  /* 0x0000000109097836 */ /* 0x000fe20000000000 */
[----:B-1----:R-:W-:-:S04]  /*0fd0*/  IADD3 R4, P1, PT, R4, 0x4, RZ ;  /* 0x0000000404047810 */ /* 0x002fc80007f3e0ff */
[----:B------:R-:W-:Y:S01]  /*0fe0*/  IADD3.X R11, PT, PT, RZ, R11, RZ, P1, !PT ;  /* 0x0000000bff0b7210 */ /* 0x000fe20000ffe4ff */
[----:B--2---:R1:W-:Y:S06]  /*0ff0*/  STG.E desc[UR8][R2.64], R5 ;  /* 0x0000000502007986 */ /* 0x0043ec000c101908 */
[----:B------:R-:W-:Y:S05]  /*1000*/  @P0 BRA `(.L_x_49) ;  /* 0xfffffffc00d80947 */ /* 0x000fea000383ffff */
[----:B------:R-:W-:Y:S05]  /*1010*/  EXIT ;  /* 0x000000000000794d */ /* 0x000fea0003800000 */
.L_x_50:
        /* <DEDUP_REMOVED lines=14> */
.L_x_249:


//--------------------- .text._Z21matrixTransposeKernelPfS_bii --------------------------
	.section	.text._Z21matrixTransposeKernelPfS_bii,"ax",@progbits
	.align	128
        .global         _Z21matrixTransposeKernelPfS_bii
        .type           _Z21matrixTransposeKernelPfS_bii,@function
        .size           _Z21matrixTransposeKernelPfS_bii,(.L_x_250 - _Z21matrixTransposeKernelPfS_bii)
        .other          _Z21matrixTransposeKernelPfS_bii,@"STO_CUDA_ENTRY STV_DEFAULT"
_Z21matrixTransposeKernelPfS_bii:
.text._Z21matrixTransposeKernelPfS_bii:
[----:B------:R-:W-:Y:S01]  /*0000*/  LDC R1, c[0x0][0x37c] ;  /* 0x0000df00ff017b82 */ /* 0x000fe20000000800 */
[----:B------:R-:W0:Y:S07]  /*0010*/  S2R R0, SR_TID.X ;  /* 0x0000000000007919 */ /* 0x000e2e0000002100 */
[----:B------:R-:W1:Y:S08]  /*0020*/  LDC R2, c[0x0][0x398] ;  /* 0x0000e600ff027b82 */ /* 0x000e700000000800 */
[----:B------:R-:W1:Y:S01]  /*0030*/  LDC R3, c[0x0][0x394] ;  /* 0x0000e500ff037b82 */ /* 0x000e620000000800 */
[----:B0-----:R-:W-:-:S02]  /*0040*/  ISETP.NE.AND P0, PT, R0, RZ, PT ;  /* 0x000000ff0000720c */ /* 0x001fc40003f05270 */
[----:B-1----:R-:W-:-:S04]  /*0050*/  VIMNMX R0, PT, PT, R2, R3, PT ;  /* 0x0000000302007248 */ /* 0x002fc80003fe0100 */
[----:B------:R-:W-:-:S13]  /*0060*/  ISETP.LT.OR P0, PT, R0, 0x1, P0 ;  /* 0x000000010000780c */ /* 0x000fda0000701670 */
[----:B------:R-:W-:Y:S05]  /*0070*/  @P0 EXIT ;  /* 0x000000000000094d */ /* 0x000fea0003800000 */
[----:B------:R-:W0:Y:S01]  /*0080*/  LDCU.U8 UR4, c[0x0][0x390] ;  /* 0x00007200ff0477ac */ /* 0x000e220008000000 */
[----:B------:R-:W1:Y:S01]  /*0090*/  LDCU.64 UR6, c[0x0][0x358] ;  /* 0x00006b00ff0677ac */ /* 0x000e620008000a00 */
[----:B0-----:R-:W-:-:S04]  /*00a0*/  UPRMT UR4, UR4, 0x8880, URZ ;  /* 0x0000888004047896 */ /* 0x001fc800080000ff */
[----:B------:R-:W-:-:S09]  /*00b0*/  UISETP.NE.AND UP0, UPT, UR4, URZ, UPT ;  /* 0x000000ff0400728c */ /* 0x000fd2000bf05270 */
[----:B-1----:R-:W-:Y:S05]  /*00c0*/  BRA.U UP0, `(.L_x_51) ;  /* 0x0000000900147547 */ /* 0x002fea000b800000 */
[C---:B------:R-:W-:Y:S01]  /*00d0*/  LOP3.LUT R0, R3.reuse, 0x7ffffff8, RZ, 0xc0, !PT ;  /* 0x7ffffff803007812 */ /* 0x040fe200078ec0ff */
[----:B------:R-:W-:Y:S01]  /*00e0*/  IMAD.MOV.U32 R4, RZ, RZ, RZ ;  /* 0x000000ffff047224 */ /* 0x000fe200078e00ff */
[----:B------:R-:W-:Y:S02]  /*00f0*/  SHF.L.U32 R2, R2, 0x3, RZ ;  /* 0x0000000302027819 */ /* 0x000fe400000006ff */
[----:B------:R-:W-:Y:S02]  /*0100*/  LOP3.LUT R3, R3, 0x7, RZ, 0xc0, !PT ;  /* 0x0000000703037812 */ /* 0x000fe400078ec0ff */
[----:B------:R-:W-:-:S07]  /*0110*/  IADD3 R5, PT, PT, -R0, RZ, RZ ;  /* 0x000000ff00057210 */ /* 0x000fce0007ffe1ff */
.L_x_56:
[----:B---3--:R-:W0:Y:S01]  /*0120*/  LDC R7, c[0x0][0x394] ;  /* 0x0000e500ff077b82 */ /* 0x008e220000000800 */
[----:B------:R-:W-:Y:S01]  /*0130*/  IMAD.MOV.U32 R11, RZ, RZ, RZ ;  /* 0x000000ffff0b7224 */ /* 0x000fe200078e00ff */
[----:B0-----:R-:W-:Y:S01]  /*0140*/  ISETP.GE.U32.AND P0, PT, R7, 0x8, PT ;  /* 0x000000080700780c */ /* 0x001fe20003f06070 */
[----:B------:R-:W-:-:S12]  /*0150*/  IMAD R6, R4, R7, RZ ;  /* 0x0000000704067224 */ /* 0x000fd800078e02ff */
[----:B-12---:R-:W-:Y:S05]  /*0160*/  @!P0 BRA `(.L_x_52) ;  /* 0x0000000000d88947 */ /* 0x006fea0003800000 */
[----:B------:R-:W0:Y:S01]  /*0170*/  LDC.64 R8, c[0x0][0x388] ;  /* 0x0000e200ff087b82 */ /* 0x000e220000000a00 */
[----:B------:R-:W-:-:S07]  /*0180*/  IMAD.MOV.U32 R28, RZ, RZ, R5 ;  /* 0x000000ffff1c7224 */ /* 0x000fce00078e0005 */
[----:B------:R-:W1:Y:S08]  /*0190*/  LDC R17, c[0x0][0x398] ;  /* 0x0000e600ff117b82 */ /* 0x000e700000000800 */
[----:B------:R-:W2:Y:S01]  /*01a0*/  LDC.64 R14, c[0x0][0x380] ;  /* 0x0000e000ff0e7b82 */ /* 0x000ea20000000a00 */
[----:B0-----:R-:W-:-:S03]  /*01b0*/  IMAD.WIDE.U32 R8, R6, 0x4, R8 ;  /* 0x0000000406087825 */ /* 0x001fc600078e0008 */
[----:B------:R-:W-:Y:S01]  /*01c0*/  IADD3 R20, P0, PT, R8, 0x10, RZ ;  /* 0x0000001008147810 */ /* 0x000fe20007f1e0ff */
[----:B-1----:R-:W-:-:S03]  /*01d0*/  IMAD R13, R17, 0x7, R4 ;  /* 0x00000007110d7824 */ /* 0x002fc600078e0204 */
[----:B------:R-:W-:Y:S01]  /*01e0*/  IADD3.X R21, PT, PT, RZ, R9, RZ, P0, !PT ;  /* 0x00000009ff157210 */ /* 0x000fe200007fe4ff */
[C-C-:B------:R-:W-:Y:S01]  /*01f0*/  IMAD R29, R17.reuse, 0x6, R4.reuse ;  /* 0x00000006111d7824 */ /* 0x140fe200078e0204 */
[C---:B------:R-:W-:Y:S01]  /*0200*/  LEA R10, R17.reuse, R4, 0x2 ;  /* 0x00000004110a7211 */ /* 0x040fe200078e10ff */
[C-C-:B------:R-:W-:Y:S01]  /*0210*/  IMAD R8, R17.reuse, 0x5, R4.reuse ;  /* 0x0000000511087824 */ /* 0x140fe200078e0204 */
[C---:B------:R-:W-:Y:S01]  /*0220*/  IADD3 R9, PT, PT, R4.reuse, R17, RZ ;  /* 0x0000001104097210 */ /* 0x040fe20007ffe0ff */
[C-C-:B------:R-:W-:Y:S02]  /*0230*/  IMAD R12, R17.reuse, 0x3, R4.reuse ;  /* 0x00000003110c7824 */ /* 0x140fe400078e0204 */
[----:B------:R-:W-:Y:S02]  /*0240*/  IMAD R11, R17, 0x2, R4 ;  /* 0x00000002110b7824 */ /* 0x000fe400078e0204 */
[----:B--2---:R-:W-:-:S07]  /*0250*/  IMAD.WIDE.U32 R18, R4, 0x4, R14 ;  /* 0x0000000404127825 */ /* 0x004fce00078e000e */
.L_x_53:
[----:B-1----:R-:W2:Y:S01]  /*0260*/  LDG.E R23, desc[UR6][R18.64] ;  /* 0x0000000612177981 */ /* 0x002ea2000c1e1900 */
[----:B------:R-:W-:Y:S01]  /*0270*/  IMAD.WIDE.U32 R24, R9, 0x4, R14 ;  /* 0x0000000409187825 */ /* 0x000fe200078e000e */
[----:B------:R-:W-:-:S03]  /*0280*/  MOV R17, R21 ;  /* 0x0000001500117202 */ /* 0x000fc60000000f00 */
[----:B------:R-:W-:-:S05]  /*0290*/  IMAD.MOV.U32 R16, RZ, RZ, R20 ;  /* 0x000000ffff107224 */ /* 0x000fca00078e0014 */
[----:B--2---:R-:W-:Y:S04]  /*02a0*/  STG.E desc[UR6][R16.64+-0x10], R23 ;  /* 0xfffff01710007986 */ /* 0x004fe8000c101906 */
[----:B------:R-:W2:Y:S01]  /*02b0*/  LDG.E R25, desc[UR6][R24.64] ;  /* 0x0000000618197981 */ /* 0x000ea2000c1e1900 */
[----:B------:R-:W-:-:S03]  /*02c0*/  IMAD.WIDE.U32 R26, R11, 0x4, R14 ;  /* 0x000000040b1a7825 */ /* 0x000fc600078e000e */
[----:B--2---:R-:W-:Y:S04]  /*02d0*/  STG.E desc[UR6][R16.64+-0xc], R25 ;  /* 0xfffff41910007986 */ /* 0x004fe8000c101906 */
[----:B------:R-:W2:Y:S01]  /*02e0*/  LDG.E R27, desc[UR6][R26.64] ;  /* 0x000000061a1b7981 */ /* 0x000ea2000c1e1900 */
[----:B------:R-:W-:-:S03]  /*02f0*/  IMAD.WIDE.U32 R20, R12, 0x4, R14 ;  /* 0x000000040c147825 */ /* 0x000fc600078e000e */
[----:B--2---:R-:W-:Y:S04]  /*0300*/  STG.E desc[UR6][R16.64+-0x8], R27 ;  /* 0xfffff81b10007986 */ /* 0x004fe8000c101906 */
[----:B------:R0:W2:Y:S02]  /*0310*/  LDG.E R22, desc[UR6][R20.64] ;  /* 0x0000000614167981 */ /* 0x0000a4000c1e1900 */
[--C-:B0-----:R-:W-:Y:S02]  /*0320*/  IMAD.WIDE.U32 R20, R10, 0x4, R14.reuse ;  /* 0x000000040a147825 */ /* 0x101fe400078e000e */
[----:B--2---:R0:W-:Y:S04]  /*0330*/  STG.E desc[UR6][R16.64+-0x4], R22 ;  /* 0xfffffc1610007986 */ /* 0x0041e8000c101906 */
[----:B------:R-:W2:Y:S01]  /*0340*/  LDG.E R21, desc[UR6][R20.64] ;  /* 0x0000000614157981 */ /* 0x000ea2000c1e1900 */
[----:B0-----:R-:W-:-:S03]  /*0350*/  IMAD.WIDE.U32 R22, R8, 0x4, R14 ;  /* 0x0000000408167825 */ /* 0x001fc600078e000e */
[----:B--2---:R0:W-:Y:S04]  /*0360*/  STG.E desc[UR6][R16.64], R21 ;  /* 0x0000001510007986 */ /* 0x0041e8000c101906 */
[----:B------:R-:W2:Y:S01]  /*0370*/  LDG.E R23, desc[UR6][R22.64] ;  /* 0x0000000616177981 */ /* 0x000ea2000c1e1900 */
[----:B------:R-:W-:-:S03]  /*0380*/  IMAD.WIDE.U32 R24, R29, 0x4, R14 ;  /* 0x000000041d187825 */ /* 0x000fc600078e000e */
[----:B--2---:R1:W-:Y:S04]  /*0390*/  STG.E desc[UR6][R16.64+0x4], R23 ;  /* 0x0000041710007986 */ /* 0x0043e8000c101906 */
[----:B------:R-:W2:Y:S01]  /*03a0*/  LDG.E R25, desc[UR6][R24.64] ;  /* 0x0000000618197981 */ /* 0x000ea2000c1e1900 */
[----:B------:R-:W-:-:S04]  /*03b0*/  IMAD.WIDE.U32 R26, R13, 0x4, R14 ;  /* 0x000000040d1a7825 */ /* 0x000fc800078e000e */
[----:B------:R-:W-:-:S05]  /*03c0*/  VIADD R28, R28, 0x8 ;  /* 0x000000081c1c7836 */ /* 0x000fca0000000000 */
[----:B------:R-:W-:Y:S01]  /*03d0*/  ISETP.NE.AND P0, PT, R28, RZ, PT ;  /* 0x000000ff1c00720c */ /* 0x000fe20003f05270 */
[----:B--2---:R1:W-:Y:S04]  /*03e0*/  STG.E desc[UR6][R16.64+0x8], R25 ;  /* 0x0000081910007986 */ /* 0x0043e8000c101906 */
[----:B------:R-:W2:Y:S01]  /*03f0*/  LDG.E R27, desc[UR6][R26.64] ;  /* 0x000000061a1b7981 */ /* 0x000ea2000c1e1900 */
[----:B------:R-:W-:Y:S01]  /*0400*/  IADD3 R20, P1, PT, R16, 0x20, RZ ;  /* 0x0000002010147810 */ /* 0x000fe20007f3e0ff */
[C---:B------:R-:W-:Y:S01]  /*0410*/  IMAD.IADD R9, R2.reuse, 0x1, R9 ;  /* 0x0000000102097824 */ /* 0x040fe200078e0209 */
[C---:B------:R-:W-:Y:S01]  /*0420*/  IADD3 R11, PT, PT, R2.reuse, R11, RZ ;  /* 0x0000000b020b7210 */ /* 0x040fe20007ffe0ff */
[C---:B------:R-:W-:Y:S01]  /*0430*/  IMAD.IADD R12, R2.reuse, 0x1, R12 ;  /* 0x00000001020c7824 */ /* 0x040fe200078e020c */
[----:B0-----:R-:W-:Y:S01]  /*0440*/  IADD3.X R21, PT, PT, RZ, R17, RZ, P1, !PT ;  /* 0x00000011ff157210 */ /* 0x001fe20000ffe4ff */
[C---:B------:R-:W-:Y:S01]  /*0450*/  IMAD.IADD R8, R2.reuse, 0x1, R8 ;  /* 0x0000000102087824 */ /* 0x040fe200078e0208 */
[C---:B------:R-:W-:Y:S01]  /*0460*/  IADD3 R10, PT, PT, R2.reuse, R10, RZ ;  /* 0x0000000a020a7210 */ /* 0x040fe20007ffe0ff */
[C---:B------:R-:W-:Y:S01]  /*0470*/  IMAD.IADD R13, R2.reuse, 0x1, R13 ;  /* 0x00000001020d7824 */ /* 0x040fe200078e020d */
[C---:B------:R-:W-:Y:S01]  /*0480*/  IADD3 R29, PT, PT, R2.reuse, R29, RZ ;  /* 0x0000001d021d7210 */ /* 0x040fe20007ffe0ff */
[----:B------:R-:W-:Y:S01]  /*0490*/  IMAD.WIDE.U32 R18, R2, 0x4, R18 ;  /* 0x0000000402127825 */ /* 0x000fe200078e0012 */
[----:B--2---:R1:W-:Y:S01]  /*04a0*/  STG.E desc[UR6][R16.64+0xc], R27 ;  /* 0x00000c1b10007986 */ /* 0x0043e2000c101906 */
[----:B------:R-:W-:Y:S05]  /*04b0*/  @P0 BRA `(.L_x_53) ;  /* 0xfffffffc00680947 */ /* 0x000fea000383ffff */
[----:B------:R-:W-:-:S07]  /*04c0*/  MOV R11, R0 ;  /* 0x00000000000b7202 */ /* 0x000fce0000000f00 */
.L_x_52:
[----:B------:R-:W-:-:S13]  /*04d0*/  ISETP.NE.AND P0, PT, R3, RZ, PT ;  /* 0x000000ff0300720c */ /* 0x000fda0003f05270 */
[----:B------:R-:W-:Y:S05]  /*04e0*/  @!P0 BRA `(.L_x_54) ;  /* 0x0000000000f88947 */ /* 0x000fea0003800000 */
[----:B------:R-:W-:Y:S02]  /*04f0*/  IADD3 R8, PT, PT, R3, -0x1, RZ ;  /* 0xffffffff03087810 */ /* 0x000fe40007ffe0ff */
[----:B------:R-:W-:Y:S02]  /*0500*/  LOP3.LUT P0, R20, R7, 0x3, RZ, 0xc0, !PT ;  /* 0x0000000307147812 */ /* 0x000fe4000780c0ff */
[----:B------:R-:W-:-:S13]  /*0510*/  ISETP.GE.U32.AND P1, PT, R8, 0x3, PT ;  /* 0x000000030800780c */ /* 0x000fda0003f26070 */
[----:B------:R-:W-:Y:S05]  /*0520*/  @!P1 BRA `(.L_x_55) ;  /* 0x00000000006c9947 */ /* 0x000fea0003800000 */
[----:B------:R-:W0:Y:S08]  /*0530*/  LDC R10, c[0x0][0x398] ;  /* 0x0000e600ff0a7b82 */ /* 0x000e300000000800 */
[----:B------:R-:W2:Y:S08]  /*0540*/  LDC.64 R8, c[0x0][0x380] ;  /* 0x0000e000ff087b82 */ /* 0x000eb00000000a00 */
[----:B------:R-:W3:Y:S01]  /*0550*/  LDC.64 R12, c[0x0][0x388] ;  /* 0x0000e200ff0c7b82 */ /* 0x000ee20000000a00 */
[----:B0-----:R-:W-:-:S04]  /*0560*/  IMAD R15, R11, R10, R4 ;  /* 0x0000000a0b0f7224 */ /* 0x001fc800078e0204 */
[----:B--2---:R-:W-:-:S05]  /*0570*/  IMAD.WIDE.U32 R18, R15, 0x4, R8 ;  /* 0x000000040f127825 */ /* 0x004fca00078e0008 */
[----:B------:R-:W2:Y:S01]  /*0580*/  LDG.E R21, desc[UR6][R18.64] ;  /* 0x0000000612157981 */ /* 0x000ea2000c1e1900 */
[----:B-1----:R-:W-:Y:S01]  /*0590*/  IMAD.IADD R17, R6, 0x1, R11 ;  /* 0x0000000106117824 */ /* 0x002fe200078e020b */
[----:B------:R-:W-:-:S03]  /*05a0*/  IADD3 R23, PT, PT, R15, R10, RZ ;  /* 0x0000000a0f177210 */ /* 0x000fc60007ffe0ff */
[----:B---3--:R-:W-:Y:S02]  /*05b0*/  IMAD.WIDE.U32 R14, R17, 0x4, R12 ;  /* 0x00000004110e7825 */ /* 0x008fe400078e000c */
[----:B------:R-:W0:Y:S02]  /*05c0*/  LDC.64 R12, c[0x0][0x388] ;  /* 0x0000e200ff0c7b82 */ /* 0x000e240000000a00 */
[C---:B------:R-:W-:Y:S01]  /*05d0*/  IMAD.WIDE.U32 R16, R23.reuse, 0x4, R8 ;  /* 0x0000000417107825 */ /* 0x040fe200078e0008 */
[----:B------:R-:W-:Y:S01]  /*05e0*/  IADD3 R22, P1, PT, R6, R11, RZ ;  /* 0x0000000b06167210 */ /* 0x000fe20007f3e0ff */
[----:B--2---:R2:W-:Y:S04]  /*05f0*/  STG.E desc[UR6][R14.64], R21 ;  /* 0x000000150e007986 */ /* 0x0045e8000c101906 */
[----:B------:R-:W3:Y:S01]  /*0600*/  LDG.E R17, desc[UR6][R16.64] ;  /* 0x0000000610117981 */ /* 0x000ee2000c1e1900 */
[----:B------:R-:W-:Y:S01]  /*0610*/  IADD3.X R24, PT, PT, RZ, RZ, RZ, P1, !PT ;  /* 0x000000ffff187210 */ /* 0x000fe20000ffe4ff */
[----:B------:R-:W-:Y:S01]  /*0620*/  IMAD.IADD R23, R23, 0x1, R10 ;  /* 0x0000000117177824 */ /* 0x000fe200078e020a */
[----:B0-----:R-:W-:-:S03]  /*0630*/  LEA R12, P1, R22, R12, 0x2 ;  /* 0x0000000c160c7211 */ /* 0x001fc600078210ff */
[C---:B------:R-:W-:Y:S01]  /*0640*/  IMAD.WIDE.U32 R18, R23.reuse, 0x4, R8 ;  /* 0x0000000417127825 */ /* 0x040fe200078e0008 */
[----:B------:R-:W-:Y:S02]  /*0650*/  LEA.HI.X R13, R22, R13, R24, 0x2, P1 ;  /* 0x0000000d160d7211 */ /* 0x000fe400008f1418 */
[----:B------:R-:W-:-:S03]  /*0660*/  IADD3 R23, PT, PT, R23, R10, RZ ;  /* 0x0000000a17177210 */ /* 0x000fc60007ffe0ff */
[----:B---3--:R2:W-:Y:S04]  /*0670*/  STG.E desc[UR6][R12.64+0x4], R17 ;  /* 0x000004110c007986 */ /* 0x0085e8000c101906 */
[----:B------:R-:W3:Y:S01]  /*0680*/  LDG.E R19, desc[UR6][R18.64] ;  /* 0x0000000612137981 */ /* 0x000ee2000c1e1900 */
[----:B------:R-:W-:-:S03]  /*0690*/  IMAD.WIDE.U32 R8, R23, 0x4, R8 ;  /* 0x0000000417087825 */ /* 0x000fc600078e0008 */
[----:B---3--:R2:W-:Y:S04]  /*06a0*/  STG.E desc[UR6][R12.64+0x8], R19 ;  /* 0x000008130c007986 */ /* 0x0085e8000c101906 */
[----:B------:R-:W3:Y:S01]  /*06b0*/  LDG.E R9, desc[UR6][R8.64] ;  /* 0x0000000608097981 */ /* 0x000ee2000c1e1900 */
[----:B------:R-:W-:-:S03]  /*06c0*/  IADD3 R11, PT, PT, R11, 0x4, RZ ;  /* 0x000000040b0b7810 */ /* 0x000fc60007ffe0ff */
[----:B---3--:R2:W-:Y:S04]  /*06d0*/  STG.E desc[UR6][R12.64+0xc], R9 ;  /* 0x00000c090c007986 */ /* 0x0085e8000c101906 */
.L_x_55:
[----:B------:R-:W-:Y:S05]  /*06e0*/  @!P0 BRA `(.L_x_54) ;  /* 0x0000000000788947 */ /* 0x000fea0003800000 */
[----:B------:R-:W-:Y:S01]  /*06f0*/  ISETP.NE.AND P1, PT, R20, 0x1, PT ;  /* 0x000000011400780c */ /* 0x000fe20003f25270 */
[----:B--2---:R-:W0:Y:S08]  /*0700*/  LDC.64 R8, c[0x0][0x380] ;  /* 0x0000e000ff087b82 */ /* 0x004e300000000a00 */
[----:B------:R-:W2:Y:S08]  /*0710*/  LDC.64 R12, c[0x0][0x388] ;  /* 0x0000e200ff0c7b82 */ /* 0x000eb00000000a00 */
[----:B------:R-:W1:Y:S02]  /*0720*/  @P1 LDC R10, c[0x0][0x398] ;  /* 0x0000e600ff0a1b82 */ /* 0x000e640000000800 */
[----:B-1----:R-:W-:-:S04]  /*0730*/  @P1 IMAD R17, R11, R10, R4 ;  /* 0x0000000a0b111224 */ /* 0x002fc800078e0204 */
[----:B0-----:R-:W-:-:S06]  /*0740*/  @P1 IMAD.WIDE.U32 R14, R17, 0x4, R8 ;  /* 0x00000004110e1825 */ /* 0x001fcc00078e0008 */
[----:B------:R-:W3:Y:S01]  /*0750*/  @P1 LDG.E R15, desc[UR6][R14.64] ;  /* 0x000000060e0f1981 */ /* 0x000ee2000c1e1900 */
[----:B------:R-:W-:Y:S01]  /*0760*/  @P1 IMAD.IADD R19, R6, 0x1, R11 ;  /* 0x0000000106131824 */ /* 0x000fe200078e020b */
[----:B------:R-:W-:-:S03]  /*0770*/  @P1 IADD3 R21, PT, PT, R17, R10, RZ ;  /* 0x0000000a11151210 */ /* 0x000fc60007ffe0ff */
[----:B--2---:R-:W-:Y:S01]  /*0780*/  @P1 IMAD.WIDE.U32 R16, R19, 0x4, R12 ;  /* 0x0000000413101825 */ /* 0x004fe200078e000c */
[----:B------:R-:W-:Y:S01]  /*0790*/  LOP3.LUT P0, RZ, R7, 0x1, RZ, 0xc0, !PT ;  /* 0x0000000107ff7812 */ /* 0x000fe2000780c0ff */
[----:B------:R-:W0:Y:S02]  /*07a0*/  LDC.64 R12, c[0x0][0x380] ;  /* 0x0000e000ff0c7b82 */ /* 0x000e240000000a00 */
[----:B------:R-:W-:-:S06]  /*07b0*/  @P1 IMAD.WIDE.U32 R18, R21, 0x4, R8 ;  /* 0x0000000415121825 */ /* 0x000fcc00078e0008 */
[----:B------:R-:W1:Y:S08]  /*07c0*/  @P1 LDC.64 R8, c[0x0][0x388] ;  /* 0x0000e200ff081b82 */ /* 0x000e700000000a00 */
[----:B------:R-:W2:Y:S01]  /*07d0*/  @P0 LDC R7, c[0x0][0x398] ;  /* 0x0000e600ff070b82 */ /* 0x000ea20000000800 */
[----:B---3--:R3:W-:Y:S04]  /*07e0*/  @P1 STG.E desc[UR6][R16.64], R15 ;  /* 0x0000000f10001986 */ /* 0x0087e8000c101906 */
[----:B------:R-:W4:Y:S01]  /*07f0*/  @P1 LDG.E R19, desc[UR6][R18.64] ;  /* 0x0000000612131981 */ /* 0x000f22000c1e1900 */
[----:B------:R-:W-:-:S02]  /*0800*/  @P1 IADD3 R10, P2, PT, R6, R11, RZ ;  /* 0x0000000b060a1210 */ /* 0x000fc40007f5e0ff */
[----:B------:R-:W-:-:S03]  /*0810*/  @P1 IADD3 R11, PT, PT, R11, 0x2, RZ ;  /* 0x000000020b0b1810 */ /* 0x000fc60007ffe0ff */
[----:B------:R-:W-:Y:S01]  /*0820*/  @P1 IMAD.X R14, RZ, RZ, RZ, P2 ;  /* 0x000000ffff0e1224 */ /* 0x000fe200010e06ff */
[----:B-1----:R-:W-:Y:S01]  /*0830*/  @P1 LEA R8, P2, R10, R8, 0x2 ;  /* 0x000000080a081211 */ /* 0x002fe200078410ff */
[----:B--2---:R-:W-:-:S03]  /*0840*/  @P0 IMAD R7, R11, R7, R4 ;  /* 0x000000070b070224 */ /* 0x004fc600078e0204 */
[----:B------:R-:W-:Y:S01]  /*0850*/  @P1 LEA.HI.X R9, R10, R9, R14, 0x2, P2 ;  /* 0x000000090a091211 */ /* 0x000fe200010f140e */
[----:B0-----:R-:W-:Y:S01]  /*0860*/  @P0 IMAD.WIDE.U32 R12, R7, 0x4, R12 ;  /* 0x00000004070c0825 */ /* 0x001fe200078e000c */
[----:B---3--:R-:W0:Y:S03]  /*0870*/  LDC.64 R14, c[0x0][0x388] ;  /* 0x0000e200ff0e7b82 */ /* 0x008e260000000a00 */
[----:B----4-:R3:W-:Y:S04]  /*0880*/  @P1 STG.E desc[UR6][R8.64+0x4], R19 ;  /* 0x0000041308001986 */ /* 0x0107e8000c101906 */
[----:B------:R-:W2:Y:S01]  /*0890*/  @P0 LDG.E R13, desc[UR6][R12.64] ;  /* 0x000000060c0d0981 */ /* 0x000ea2000c1e1900 */
[----:B------:R-:W-:-:S05]  /*08a0*/  @P0 IADD3 R7, PT, PT, R6, R11, RZ ;  /* 0x0000000b06070210 */ /* 0x000fca0007ffe0ff */
[----:B0-----:R-:W-:-:S05]  /*08b0*/  @P0 IMAD.WIDE.U32 R6, R7, 0x4, R14 ;  /* 0x0000000407060825 */ /* 0x001fca00078e000e */
[----:B--2---:R3:W-:Y:S02]  /*08c0*/  @P0 STG.E desc[UR6][R6.64], R13 ;  /* 0x0000000d06000986 */ /* 0x0047e4000c101906 */
.L_x_54:
[----:B------:R-:W0:Y:S01]  /*08d0*/  LDCU UR4, c[0x0][0x398] ;  /* 0x00007300ff0477ac */ /* 0x000e220008000800 */
[----:B------:R-:W-:-:S04]  /*08e0*/  IADD3 R4, PT, PT, R4, 0x1, RZ ;  /* 0x0000000104047810 */ /* 0x000fc80007ffe0ff */
[----:B0-----:R-:W-:-:S13]  /*08f0*/  ISETP.NE.AND P0, PT, R4, UR4, PT ;  /* 0x0000000404007c0c */ /* 0x001fda000bf05270 */
[----:B------:R-:W-:Y:S05]  /*0900*/  @!P0 EXIT ;  /* 0x000000000000894d */ /* 0x000fea0003800000 */
[----:B------:R-:W-:Y:S05]  /*0910*/  BRA `(.L_x_56) ;  /* 0xfffffff800007947 */ /* 0x000fea000383ffff */
.L_x_51:
[C---:B------:R-:W-:Y:S01]  /*0920*/  LOP3.LUT R12, R3.reuse, 0x7, RZ, 0xc0, !PT ;  /* 0x00000007030c7812 */ /* 0x040fe200078ec0ff */
[----:B------:R-:W-:Y:S01]  /*0930*/  HFMA2 R2, -RZ, RZ, 0, 0 ;  /* 0x00000000ff027431 */ /* 0x000fe200000001ff */
[----:B------:R-:W-:-:S03]  /*0940*/  LOP3.LUT R13, R3, 0x3, RZ, 0xc0, !PT ;  /* 0x00000003030d7812 */ /* 0x000fc600078ec0ff */
[----:B------:R-:W-:-:S05]  /*0950*/  VIADD R0, R12, 0xffffffff ;  /* 0xffffffff0c007836 */ /* 0x000fca0000000000 */
[----:B------:R-:W-:Y:S02]  /*0960*/  ISETP.GE.U32.AND P0, PT, R0, 0x3, PT ;  /* 0x000000030000780c */ /* 0x000fe40003f06070 */
[----:B------:R-:W-:-:S11]  /*0970*/  LOP3.LUT R0, R3, 0x7ffffff8, RZ, 0xc0, !PT ;  /* 0x7ffffff803007812 */ /* 0x000fd600078ec0ff */
.L_x_61:
[----:B0-----:R-:W0:Y:S01]  /*0980*/  LDC R3, c[0x0][0x394] ;  /* 0x0000e500ff037b82 */ /* 0x001e220000000800 */
[----:B-1----:R-:W-:Y:S02]  /*0990*/  MOV R5, RZ ;  /* 0x000000ff00057202 */ /* 0x002fe40000000f00 */
[----:B0-----:R-:W-:Y:S01]  /*09a0*/  ISETP.GE.U32.AND P1, PT, R3, 0x8, PT ;  /* 0x000000080300780c */ /* 0x001fe20003f26070 */
[----:B------:R-:W-:-:S12]  /*09b0*/  IMAD R4, R2, R3, RZ ;  /* 0x0000000302047224 */ /* 0x000fd800078e02ff */
[----:B---3--:R-:W-:Y:S05]  /*09c0*/  @!P1 BRA `(.L_x_57) ;  /* 0x0000000000a89947 */ /* 0x008fea0003800000 */
[----:B------:R-:W0:Y:S01]  /*09d0*/  LDC R5, c[0x0][0x398] ;  /* 0x0000e600ff057b82 */ /* 0x000e220000000800 */
[----:B------:R-:W-:-:S07]  /*09e0*/  UMOV UR4, URZ ;  /* 0x000000ff00047c82 */ /* 0x000fce0008000000 */
[----:B------:R-:W1:Y:S08]  /*09f0*/  LDC.64 R6, c[0x0][0x380] ;  /* 0x0000e000ff067b82 */ /* 0x000e700000000a00 */
[----:B------:R-:W2:Y:S02]  /*0a00*/  LDC.64 R8, c[0x0][0x388] ;  /* 0x0000e200ff087b82 */ /* 0x000ea40000000a00 */
.L_x_58:
[----:B------:R-:W-:-:S04]  /*0a10*/  VIADD R11, R4, UR4 ;  /* 0x00000004040b7c36 */ /* 0x000fc80008000000 */
[----:B--2---:R-:W-:-:S05]  /*0a20*/  IMAD.WIDE.U32 R10, R11, 0x4, R8 ;  /* 0x000000040b0a7825 */ /* 0x004fca00078e0008 */
[----:B------:R-:W2:Y:S01]  /*0a30*/  LDG.E R21, desc[UR6][R10.64] ;  /* 0x000000060a157981 */ /* 0x000ea2000c1e1900 */
[----:B0--3--:R-:W-:-:S04]  /*0a40*/  IMAD R16, R5, UR4, R2 ;  /* 0x0000000405107c24 */ /* 0x009fc8000f8e0202 */
[C---:B-1----:R-:W-:Y:S01]  /*0a50*/  IMAD.WIDE.U32 R14, R16.reuse, 0x4, R6 ;  /* 0x00000004100e7825 */ /* 0x042fe200078e0006 */
[----:B------:R-:W-:-:S04]  /*0a60*/  IADD3 R18, PT, PT, R16, R5, RZ ;  /* 0x0000000510127210 */ /* 0x000fc80007ffe0ff */
[----:B--2---:R0:W-:Y:S04]  /*0a70*/  STG.E desc[UR6][R14.64], R21 ;  /* 0x000000150e007986 */ /* 0x0041e8000c101906 */
[----:B------:R-:W2:Y:S01]  /*0a80*/  LDG.E R23, desc[UR6][R10.64+0x4] ;  /* 0x000004060a177981 */ /* 0x000ea2000c1e1900 */
[C---:B------:R-:W-:Y:S01]  /*0a90*/  IMAD.WIDE.U32 R16, R18.reuse, 0x4, R6 ;  /* 0x0000000412107825 */ /* 0x040fe200078e0006 */
[----:B------:R-:W-:-:S04]  /*0aa0*/  IADD3 R20, PT, PT, R18, R5, RZ ;  /* 0x0000000512147210 */ /* 0x000fc80007ffe0ff */
[----:B--2---:R1:W-:Y:S04]  /*0ab0*/  STG.E desc[UR6][R16.64], R23 ;  /* 0x0000001710007986 */ /* 0x0043e8000c101906 */
[----:B------:R-:W2:Y:S01]  /*0ac0*/  LDG.E R25, desc[UR6][R10.64+0x8] ;  /* 0x000008060a197981 */ /* 0x000ea2000c1e1900 */
[----:B------:R-:W-:-:S04]  /*0ad0*/  IMAD.WIDE.U32 R18, R20, 0x4, R6 ;  /* 0x0000000414127825 */ /* 0x000fc800078e0006 */
[----:B------:R-:W-:Y:S01]  /*0ae0*/  IMAD.IADD R20, R20, 0x1, R5 ;  /* 0x0000000114147824 */ /* 0x000fe200078e0205 */
[----:B--2---:R2:W-:Y:S04]  /*0af0*/  STG.E desc[UR6][R18.64], R25 ;  /* 0x0000001912007986 */ /* 0x0045e8000c101906 */
[----:B------:R-:W3:Y:S01]  /*0b00*/  LDG.E R27, desc[UR6][R10.64+0xc] ;  /* 0x00000c060a1b7981 */ /* 0x000ee2000c1e1900 */
[C---:B0-----:R-:W-:Y:S01]  /*0b10*/  IMAD.WIDE.U32 R14, R20.reuse, 0x4, R6 ;  /* 0x00000004140e7825 */ /* 0x041fe200078e0006 */
[----:B------:R-:W-:-:S04]  /*0b20*/  IADD3 R20, PT, PT, R20, R5, RZ ;  /* 0x0000000514147210 */ /* 0x000fc80007ffe0ff */
[----:B---3--:R0:W-:Y:S04]  /*0b30*/  STG.E desc[UR6][R14.64], R27 ;  /* 0x0000001b0e007986 */ /* 0x0081e8000c101906 */
[----:B------:R-:W3:Y:S01]  /*0b40*/  LDG.E R21, desc[UR6][R10.64+0x10] ;  /* 0x000010060a157981 */ /* 0x000ee2000c1e1900 */
[C---:B-1----:R-:W-:Y:S01]  /*0b50*/  IMAD.WIDE.U32 R16, R20.reuse, 0x4, R6 ;  /* 0x0000000414107825 */ /* 0x042fe200078e0006 */
[----:B------:R-:W-:-:S04]  /*0b60*/  IADD3 R20, PT, PT, R20, R5, RZ ;  /* 0x0000000514147210 */ /* 0x000fc80007ffe0ff */
[----:B---3--:R1:W-:Y:S04]  /*0b70*/  STG.E desc[UR6][R16.64], R21 ;  /* 0x0000001510007986 */ /* 0x0083e8000c101906 */
[----:B------:R-:W3:Y:S01]  /*0b80*/  LDG.E R23, desc[UR6][R10.64+0x14] ;  /* 0x000014060a177981 */ /* 0x000ee2000c1e1900 */
[----:B--2---:R-:W-:-:S04]  /*0b90*/  IMAD.WIDE.U32 R18, R20, 0x4, R6 ;  /* 0x0000000414127825 */ /* 0x004fc800078e0006 */
[----:B------:R-:W-:Y:S01]  /*0ba0*/  IMAD.IADD R20, R20, 0x1, R5 ;  /* 0x0000000114147824 */ /* 0x000fe200078e0205 */
[----:B---3--:R3:W-:Y:S04]  /*0bb0*/  STG.E desc[UR6][R18.64], R23 ;  /* 0x0000001712007986 */ /* 0x0087e8000c101906 */
[----:B------:R-:W2:Y:S01]  /*0bc0*/  LDG.E R25, desc[UR6][R10.64+0x18] ;  /* 0x000018060a197981 */ /* 0x000ea2000c1e1900 */
[C---:B0-----:R-:W-:Y:S01]  /*0bd0*/  IMAD.WIDE.U32 R14, R20.reuse, 0x4, R6 ;  /* 0x00000004140e7825 */ /* 0x041fe200078e0006 */
[----:B------:R-:W-:Y:S01]  /*0be0*/  UIADD3 UR4, UPT, UPT, UR4, 0x8, URZ ;  /* 0x0000000804047890 */ /* 0x000fe2000fffe0ff */
[----:B------:R-:W-:-:S05]  /*0bf0*/  IADD3 R29, PT, PT, R20, R5, RZ ;  /* 0x00000005141d7210 */ /* 0x000fca0007ffe0ff */
[----:B------:R-:W-:Y:S01]  /*0c00*/  ISETP.NE.AND P1, PT, R0, UR4, PT ;  /* 0x0000000400007c0c */ /* 0x000fe2000bf25270 */
[----:B--2---:R3:W-:Y:S04]  /*0c10*/  STG.E desc[UR6][R14.64], R25 ;  /* 0x000000190e007986 */ /* 0x0047e8000c101906 */
[----:B------:R-:W2:Y:S01]  /*0c20*/  LDG.E R27, desc[UR6][R10.64+0x1c] ;  /* 0x00001c060a1b7981 */ /* 0x000ea2000c1e1900 */
[----:B-1----:R-:W-:-:S05]  /*0c30*/  IMAD.WIDE.U32 R16, R29, 0x4, R6 ;  /* 0x000000041d107825 */ /* 0x002fca00078e0006 */
[----:B--2---:R3:W-:Y:S02]  /*0c40*/  STG.E desc[UR6][R16.64], R27 ;  /* 0x0000001b10007986 */ /* 0x0047e4000c101906 */
[----:B------:R-:W-:Y:S05]  /*0c50*/  @P1 BRA `(.L_x_58) ;  /* 0xfffffffc006c1947 */ /* 0x000fea000383ffff */
[----:B------:R-:W-:-:S07]  /*0c60*/  MOV R5, R0 ;  /* 0x0000000000057202 */ /* 0x000fce0000000f00 */
.L_x_57:
[----:B------:R-:W-:-:S13]  /*0c70*/  ISETP.NE.AND P1, PT, R12, RZ, PT ;  /* 0x000000ff0c00720c */ /* 0x000fda0003f25270 */
[----:B------:R-:W-:Y:S05]  /*0c80*/  @!P1 BRA `(.L_x_59) ;  /* 0x0000000000f09947 */ /* 0x000fea0003800000 */
[----:B------:R-:W-:Y:S01]  /*0c90*/  ISETP.NE.AND P1, PT, R13, RZ, PT ;  /* 0x000000ff0d00720c */ /* 0x000fe20003f25270 */
[----:B------:R-:W-:-:S12]  /*0ca0*/  @!P0 BRA `(.L_x_60) ;  /* 0x00000000006c8947 */ /* 0x000fd80003800000 */
[----:B---3--:R-:W0:Y:S01]  /*0cb0*/  LDC.64 R14, c[0x0][0x388] ;  /* 0x0000e200ff0e7b82 */ /* 0x008e220000000a00 */
[----:B------:R-:W-:-:S07]  /*0cc0*/  IMAD.IADD R7, R4, 0x1, R5 ;  /* 0x0000000104077824 */ /* 0x000fce00078e0205 */
[----:B------:R-:W1:Y:S08]  /*0cd0*/  LDC R20, c[0x0][0x398] ;  /* 0x0000e600ff147b82 */ /* 0x000e700000000800 */
[----:B------:R-:W2:Y:S01]  /*0ce0*/  LDC.64 R8, c[0x0][0x388] ;  /* 0x0000e200ff087b82 */ /* 0x000ea20000000a00 */
[----:B0-----:R-:W-:-:S07]  /*0cf0*/  IMAD.WIDE.U32 R14, R7, 0x4, R14 ;  /* 0x00000004070e7825 */ /* 0x001fce00078e000e */
[----:B------:R-:W0:Y:S01]  /*0d00*/  LDC.64 R6, c[0x0][0x380] ;  /* 0x0000e000ff067b82 */ /* 0x000e220000000a00 */
[----:B------:R-:W3:Y:S01]  /*0d10*/  LDG.E R19, desc[UR6][R14.64] ;  /* 0x000000060e137981 */ /* 0x000ee2000c1e1900 */
[----:B------:R-:W-:Y:S01]  /*0d20*/  IADD3 R16, P2, PT, R4, R5, RZ ;  /* 0x0000000504107210 */ /* 0x000fe20007f5e0ff */
[----:B-1----:R-:W-:-:S03]  /*0d30*/  IMAD R17, R5, R20, R2 ;  /* 0x0000001405117224 */ /* 0x002fc600078e0202 */
[----:B------:R-:W-:Y:S02]  /*0d40*/  IADD3.X R18, PT, PT, RZ, RZ, RZ, P2, !PT ;  /* 0x000000ffff127210 */ /* 0x000fe400017fe4ff */
[----:B--2---:R-:W-:-:S04]  /*0d50*/  LEA R8, P2, R16, R8, 0x2 ;  /* 0x0000000810087211 */ /* 0x004fc800078410ff */
[----:B------:R-:W-:Y:S01]  /*0d60*/  LEA.HI.X R9, R16, R9, R18, 0x2, P2 ;  /* 0x0000000910097211 */ /* 0x000fe200010f1412 */
[----:B0-----:R-:W-:-:S05]  /*0d70*/  IMAD.WIDE.U32 R10, R17, 0x4, R6 ;  /* 0x00000004110a7825 */ /* 0x001fca00078e0006 */
[----:B---3--:R0:W-:Y:S04]  /*0d80*/  STG.E desc[UR6][R10.64], R19 ;  /* 0x000000130a007986 */ /* 0x0081e8000c101906 */
[----:B------:R-:W2:Y:S01]  /*0d90*/  LDG.E R21, desc[UR6][R8.64+0x4] ;  /* 0x0000040608157981 */ /* 0x000ea2000c1e1900 */
[----:B------:R-:W-:-:S05]  /*0da0*/  IADD3 R17, PT, PT, R17, R20, RZ ;  /* 0x0000001411117210 */ /* 0x000fca0007ffe0ff */
[----:B------:R-:W-:-:S05]  /*0db0*/  IMAD.WIDE.U32 R14, R17, 0x4, R6 ;  /* 0x00000004110e7825 */ /* 0x000fca00078e0006 */
[----:B--2---:R0:W-:Y:S04]  /*0dc0*/  STG.E desc[UR6][R14.64], R21 ;  /* 0x000000150e007986 */ /* 0x0041e8000c101906 */
[----:B------:R-:W2:Y:S01]  /*0dd0*/  LDG.E R23, desc[UR6][R8.64+0x8] ;  /* 0x0000080608177981 */ /* 0x000ea2000c1e1900 */
[----:B------:R-:W-:-:S04]  /*0de0*/  IMAD.IADD R25, R17, 0x1, R20 ;  /* 0x0000000111197824 */ /* 0x000fc800078e0214 */
[C---:B------:R-:W-:Y:S01]  /*0df0*/  IMAD.WIDE.U32 R16, R25.reuse, 0x4, R6 ;  /* 0x0000000419107825 */ /* 0x040fe200078e0006 */
[----:B------:R-:W-:-:S04]  /*0e00*/  IADD3 R25, PT, PT, R25, R20, RZ ;  /* 0x0000001419197210 */ /* 0x000fc80007ffe0ff */
[----:B--2---:R0:W-:Y:S04]  /*0e10*/  STG.E desc[UR6][R16.64], R23 ;  /* 0x0000001710007986 */ /* 0x0041e8000c101906 */
[----:B------:R-:W2:Y:S01]  /*0e20*/  LDG.E R27, desc[UR6][R8.64+0xc] ;  /* 0x00000c06081b7981 */ /* 0x000ea2000c1e1900 */
[----:B------:R-:W-:Y:S01]  /*0e30*/  IMAD.WIDE.U32 R6, R25, 0x4, R6 ;  /* 0x0000000419067825 */ /* 0x000fe200078e0006 */
[----:B------:R-:W-:-:S04]  /*0e40*/  IADD3 R5, PT, PT, R5, 0x4, RZ ;  /* 0x0000000405057810 */ /* 0x000fc80007ffe0ff */
[----:B--2---:R0:W-:Y:S03]  /*0e50*/  STG.E desc[UR6][R6.64], R27 ;  /* 0x0000001b06007986 */ /* 0x0041e6000c101906 */
.L_x_60:
[----:B------:R-:W-:Y:S05]  /*0e60*/  @!P1 BRA `(.L_x_59) ;  /* 0x0000000000789947 */ /* 0x000fea0003800000 */
[----:B0-----:R-:W0:Y:S01]  /*0e70*/  LDC.64 R6, c[0x0][0x388] ;  /* 0x0000e200ff067b82 */ /* 0x001e220000000a00 */
[----:B------:R-:W-:-:S13]  /*0e80*/  ISETP.NE.AND P1, PT, R13, 0x1, PT ;  /* 0x000000010d00780c */ /* 0x000fda0003f25270 */
[----:B---3--:R-:W-:Y:S01]  /*0e90*/  @P1 IMAD.IADD R15, R4, 0x1, R5 ;  /* 0x00000001040f1824 */ /* 0x008fe200078e0205 */
[----:B------:R-:W1:Y:S08]  /*0ea0*/  @P1 LDC R16, c[0x0][0x398] ;  /* 0x0000e600ff101b82 */ /* 0x000e700000000800 */
[----:B------:R-:W2:Y:S01]  /*0eb0*/  @P1 LDC.64 R8, c[0x0][0x388] ;  /* 0x0000e200ff081b82 */ /* 0x000ea20000000a00 */
[----:B0-----:R-:W-:-:S05]  /*0ec0*/  @P1 IMAD.WIDE.U32 R14, R15, 0x4, R6 ;  /* 0x000000040f0e1825 */ /* 0x001fca00078e0006 */
[----:B------:R0:W3:Y:S01]  /*0ed0*/  @P1 LDG.E R17, desc[UR6][R14.64] ;  /* 0x000000060e111981 */ /* 0x0000e2000c1e1900 */
[----:B------:R-:W-:Y:S01]  /*0ee0*/  @P1 IADD3 R18, P2, PT, R4, R5, RZ ;  /* 0x0000000504121210 */ /* 0x000fe20007f5e0ff */
[----:B------:R-:W4:Y:S03]  /*0ef0*/  LDC.64 R6, c[0x0][0x380] ;  /* 0x0000e000ff067b82 */ /* 0x000f260000000a00 */
[----:B------:R-:W-:Y:S01]  /*0f00*/  @P1 IADD3.X R19, PT, PT, RZ, RZ, RZ, P2, !PT ;  /* 0x000000ffff131210 */ /* 0x000fe200017fe4ff */
[----:B-1----:R-:W-:-:S04]  /*0f10*/  @P1 IMAD R21, R5, R16, R2 ;  /* 0x0000001005151224 */ /* 0x002fc800078e0202 */
[----:B0-----:R-:W0:Y:S01]  /*0f20*/  LDC.64 R14, c[0x0][0x388] ;  /* 0x0000e200ff0e7b82 */ /* 0x001e220000000a00 */
[----:B--2---:R-:W-:-:S04]  /*0f30*/  @P1 LEA R8, P2, R18, R8, 0x2 ;  /* 0x0000000812081211 */ /* 0x004fc800078410ff */
[----:B------:R-:W-:Y:S01]  /*0f40*/  @P1 LEA.HI.X R9, R18, R9, R19, 0x2, P2 ;  /* 0x0000000912091211 */ /* 0x000fe200010f1413 */
[----:B----4-:R-:W-:-:S05]  /*0f50*/  @P1 IMAD.WIDE.U32 R10, R21, 0x4, R6 ;  /* 0x00000004150a1825 */ /* 0x010fca00078e0006 */
[----:B---3--:R1:W-:Y:S04]  /*0f60*/  @P1 STG.E desc[UR6][R10.64], R17 ;  /* 0x000000110a001986 */ /* 0x0083e8000c101906 */
[----:B------:R2:W3:Y:S01]  /*0f70*/  @P1 LDG.E R19, desc[UR6][R8.64+0x4] ;  /* 0x0000040608131981 */ /* 0x0004e2000c1e1900 */
[----:B------:R-:W-:Y:S01]  /*0f80*/  LOP3.LUT P2, RZ, R3, 0x1, RZ, 0xc0, !PT ;  /* 0x0000000103ff7812 */ /* 0x000fe2000784c0ff */
[----:B------:R-:W-:Y:S01]  /*0f90*/  @P1 IMAD.IADD R21, R21, 0x1, R16 ;  /* 0x0000000115151824 */ /* 0x000fe200078e0210 */
[----:B------:R-:W-:-:S03]  /*0fa0*/  @P1 IADD3 R5, PT, PT, R5, 0x2, RZ ;  /* 0x0000000205051810 */ /* 0x000fc60007ffe0ff */
[----:B------:R-:W-:Y:S01]  /*0fb0*/  @P1 IMAD.WIDE.U32 R6, R21, 0x4, R6 ;  /* 0x0000000415061825 */ /* 0x000fe200078e0006 */
[----:B--2---:R-:W2:Y:S07]  /*0fc0*/  LDC.64 R8, c[0x0][0x380] ;  /* 0x0000e000ff087b82 */ /* 0x004eae0000000a00 */
[----:B------:R-:W-:-:S05]  /*0fd0*/  @P2 IADD3 R3, PT, PT, R4, R5, RZ ;  /* 0x0000000504032210 */ /* 0x000fca0007ffe0ff */
[----:B0-----:R-:W-:Y:S02]  /*0fe0*/  @P2 IMAD.WIDE.U32 R14, R3, 0x4, R14 ;  /* 0x00000004030e2825 */ /* 0x001fe400078e000e */
[----:B------:R-:W0:Y:S01]  /*0ff0*/  @P2 LDC R3, c[0x0][0x398] ;  /* 0x0000e600ff032b82 */ /* 0x000e220000000800 */
[----:B---3--:R1:W-:Y:S04]  /*1000*/  @P1 STG.E desc[UR6][R6.64], R19 ;  /* 0x0000001306001986 */ /* 0x0083e8000c101906 */
[----:B------:R-:W3:Y:S01]  /*1010*/  @P2 LDG.E R15, desc[UR6][R14.64] ;  /* 0x000000060e0f2981 */ /* 0x000ee2000c1e1900 */
[----:B0-----:R-:W-:-:S04]  /*1020*/  @P2 IMAD R5, R5, R3, R2 ;  /* 0x0000000305052224 */ /* 0x001fc800078e0202 */
[----:B--2---:R-:W-:-:S05]  /*1030*/  @P2 IMAD.WIDE.U32 R4, R5, 0x4, R8 ;  /* 0x0000000405042825 */ /* 0x004fca00078e0008 */
[----:B---3--:R1:W-:Y:S02]  /*1040*/  @P2 STG.E desc[UR6][R4.64], R15 ;  /* 0x0000000f04002986 */ /* 0x0083e4000c101906 */
.L_x_59:
[----:B------:R-:W2:Y:S01]  /*1050*/  LDCU UR4, c[0x0][0x398] ;  /* 0x00007300ff0477ac */ /* 0x000ea20008000800 */
[----:B------:R-:W-:-:S04]  /*1060*/  IADD3 R2, PT, PT, R2, 0x1, RZ ;  /* 0x0000000102027810 */ /* 0x000fc80007ffe0ff */
[----:B--2---:R-:W-:-:S13]  /*1070*/  ISETP.NE.AND P1, PT, R2, UR4, PT ;  /* 0x0000000402007c0c */ /* 0x004fda000bf25270 */
[----:B------:R-:W-:Y:S05]  /*1080*/  @P1 BRA `(.L_x_61) ;  /* 0xfffffff8003c1947 */ /* 0x000fea000383ffff */
[----:B------:R-:W-:Y:S05]  /*1090*/  EXIT ;  /* 0x000000000000794d */ /* 0x000fea0003800000 */
.L_x_62:
        /* <DEDUP_REMOVED lines=14> */
.L_x_250:


//--------------------- .text._Z18printMatFlatKernelPfii --------------------------
	.section	.text._Z18printMatFlatKernelPfii,"ax",@progbits
	.align	128
        .global         _Z18printMatFlatKernelPfii
        .type           _Z18printMatFlatKernelPfii,@function
        .size           _Z18printMatFlatKernelPfii,(.L_x_251 - _Z18printMatFlatKernelPfii)
        .other          _Z18printMatFlatKernelPfii,@"STO_CUDA_ENTRY STV_DEFAULT"
_Z18printMatFlatKernelPfii:
.text._Z18printMatFlatKernelPfii:
[----:B------:R-:W0:Y:S01]  /*0000*/  LDC R1, c[0x0][0x37c] ;  /* 0x0000df00ff017b82 */ /* 0x000e220000000800 */
[----:B------:R-:W1:Y:S01]  /*0010*/  S2R R0, SR_TID.X ;  /* 0x0000000000007919 */ /* 0x000e620000002100 */
[----:B------:R-:W2:Y:S01]  /*0020*/  LDCU UR4, c[0x0][0x2f8] ;  /* 0x00005f00ff0477ac */ /* 0x000ea20008000800 */
[----:B0-----:R-:W-:Y:S01]  /*0030*/  VIADD R1, R1, 0xfffffff8 ;  /* 0xfffffff801017836 */ /* 0x001fe20000000000 */
[----:B------:R-:W0:Y:S04]  /*0040*/  LDCU UR5, c[0x0][0x2fc] ;  /* 0x00005f80ff0577ac */ /* 0x000e280008000800 */
[----:B--2---:R-:W-:-:S05]  /*0050*/  IADD3 R18, P1, PT, R1, UR4, RZ ;  /* 0x0000000401127c10 */ /* 0x004fca000ff3e0ff */
[----:B0-----:R-:W-:Y:S01]  /*0060*/  IMAD.X R2, RZ, RZ, UR5, P1 ;  /* 0x00000005ff027e24 */ /* 0x001fe200088e06ff */
[----:B-1----:R-:W-:-:S13]  /*0070*/  ISETP.NE.AND P0, PT, R0, RZ, PT ;  /* 0x000000ff0000720c */ /* 0x002fda0003f05270 */
[----:B------:R-:W-:Y:S05]  /*0080*/  @P0 EXIT ;  /* 0x000000000000094d */ /* 0x000fea0003800000 */
[----:B------:R-:W0:Y:S02]  /*0090*/  LDC.64 R24, c[0x0][0x388] ;  /* 0x0000e200ff187b82 */ /* 0x000e240000000a00 */
[----:B0-----:R-:W-:-:S05]  /*00a0*/  IMAD R24, R25, R24, RZ ;  /* 0x0000001819187224 */ /* 0x001fca00078e02ff */
[----:B------:R-:W-:-:S13]  /*00b0*/  ISETP.GE.AND P0, PT, R24, 0x1, PT ;  /* 0x000000011800780c */ /* 0x000fda0003f06270 */
[----:B------:R-:W-:Y:S05]  /*00c0*/  @!P0 BRA `(.L_x_63) ;  /* 0x0000001400d88947 */ /* 0x000fea0003800000 */
[C---:B------:R-:W-:Y:S01]  /*00d0*/  ISETP.GE.U32.AND P0, PT, R24.reuse, 0x10, PT ;  /* 0x000000101800780c */ /* 0x040fe20003f06070 */
[----:B------:R-:W0:Y:S01]  /*00e0*/  LDCU.64 UR36, c[0x0][0x358] ;  /* 0x00006b00ff2477ac */ /* 0x000e220008000a00 */
[----:B------:R-:W-:Y:S01]  /*00f0*/  LOP3.LUT R25, R24, 0xf, RZ, 0xc0, !PT ;  /* 0x0000000f18197812 */ /* 0x000fe200078ec0ff */
[----:B------:R-:W-:-:S10]  /*0100*/  IMAD.MOV.U32 R23, RZ, RZ, RZ ;  /* 0x000000ffff177224 */ /* 0x000fd400078e00ff */
[----:B------:R-:W-:Y:S05]  /*0110*/  @!P0 BRA `(.L_x_64) ;  /* 0x0000000c00048947 */ /* 0x000fea0003800000 */
[----:B------:R-:W1:Y:S01]  /*0120*/  LDCU.64 UR4, c[0x0][0x380] ;  /* 0x00007000ff0477ac */ /* 0x000e620008000a00 */
[----:B------:R-:W-:Y:S01]  /*0130*/  LOP3.LUT R23, R24, 0x7ffffff0, RZ, 0xc0, !PT ;  /* 0x7ffffff018177812 */ /* 0x000fe200078ec0ff */
[----:B------:R-:W-:Y:S03]  /*0140*/  BSSY.RECONVERGENT B6, `(.L_x_64) ;  /* 0x00000be000067945 */ /* 0x000fe60003800200 */
[----:B------:R-:W-:Y:S01]  /*0150*/  IADD3 R22, PT, PT, -R23, RZ, RZ ;  /* 0x000000ff17167210 */ /* 0x000fe20007ffe1ff */
[----:B-1----:R-:W-:-:S04]  /*0160*/  UIADD3 UR4, UP0, UPT, UR4, 0x20, URZ ;  /* 0x0000002004047890 */ /* 0x002fc8000ff1e0ff */
[----:B------:R-:W-:Y:S02]  /*0170*/  UIADD3.X UR5, UPT, UPT, URZ, UR5, URZ, UP0, !UPT ;  /* 0x00000005ff057290 */ /* 0x000fe400087fe4ff */
[----:B------:R-:W-:-:S04]  /*0180*/  IMAD.U32 R16, RZ, RZ, UR4 ;  /* 0x00000004ff107e24 */ /* 0x000fc8000f8e00ff */
[----:B------:R-:W-:-:S07]  /*0190*/  IMAD.U32 R17, RZ, RZ, UR5 ;  /* 0x00000005ff117e24 */ /* 0x000fce000f8e00ff */
.L_x_81:
[----:B0-----:R-:W2:Y:S01]  /*01a0*/  LDG.E R0, desc[UR36][R16.64+-0x20] ;  /* 0xffffe02410007981 */ /* 0x001ea2000c1e1900 */
[----:B------:R-:W-:Y:S01]  /*01b0*/  MOV R19, 0x10 ;  /* 0x0000001000137802 */ /* 0x000fe20000000f00 */
[----:B------:R-:W0:Y:S01]  /*01c0*/  LDCU.64 UR4, c[0x4][URZ] ;  /* 0x01000000ff0477ac */ /* 0x000e220008000a00 */
[----:B------:R-:W-:Y:S02]  /*01d0*/  VIADD R22, R22, 0x10 ;  /* 0x0000001016167836 */ /* 0x000fe40000000000 */
[----:B------:R1:W3:Y:S01]  /*01e0*/  LDC.64 R8, c[0x4][R19] ;  /* 0x0100000013087b82 */ /* 0x0002e20000000a00 */
[----:B------:R-:W-:Y:S02]  /*01f0*/  IMAD.MOV.U32 R6, RZ, RZ, R18 ;  /* 0x000000ffff067224 */ /* 0x000fe400078e0012 */
[----:B------:R-:W-:Y:S01]  /*0200*/  ISETP.NE.AND P0, PT, R22, RZ, PT ;  /* 0x000000ff1600720c */ /* 0x000fe20003f05270 */
[----:B------:R-:W-:-:S03]  /*0210*/  IMAD.MOV.U32 R7, RZ, RZ, R2 ;  /* 0x000000ffff077224 */ /* 0x000fc600078e0002 */
[----:B------:R-:W-:Y:S02]  /*0220*/  P2R R26, PR, RZ, 0x1 ;  /* 0x00000001ff1a7803 */ /* 0x000fe40000000000 */
[----:B0-----:R-:W-:Y:S01]  /*0230*/  MOV R4, UR4 ;  /* 0x0000000400047c02 */ /* 0x001fe20008000f00 */
[----:B------:R-:W-:Y:S01]  /*0240*/  IMAD.U32 R5, RZ, RZ, UR5 ;  /* 0x00000005ff057e24 */ /* 0x000fe2000f8e00ff */
[----:B--2---:R-:W0:Y:S02]  /*0250*/  F2F.F64.F32 R10, R0 ;  /* 0x00000000000a7310 */ /* 0x004e240000201800 */
[----:B0--3--:R1:W-:Y:S04]  /*0260*/  STL.64 [R1], R10 ;  /* 0x0000000a01007387 */ /* 0x0093e80000100a00 */
[----:B------:R-:W-:-:S07]  /*0270*/  LEPC R20, `(.L_x_65) ;  /* 0x000000001014794e */ /* 0x000fce0000000000 */
[----:B-1----:R-:W-:Y:S05]  /*0280*/  CALL.ABS.NOINC R8 ;  /* 0x0000000008007343 */ /* 0x002fea0003c00000 */
.L_x_65:
[----:B------:R-:W2:Y:S01]  /*0290*/  LDG.E R0, desc[UR36][R16.64+-0x1c] ;  /* 0xffffe42410007981 */ /* 0x000ea2000c1e1900 */
[----:B------:R0:W1:Y:S01]  /*02a0*/  LDC.64 R8, c[0x4][R19] ;  /* 0x0100000013087b82 */ /* 0x0000620000000a00 */
[----:B------:R-:W3:Y:S01]  /*02b0*/  LDCU.64 UR4, c[0x4][URZ] ;  /* 0x01000000ff0477ac */ /* 0x000ee20008000a00 */
[----:B------:R-:W-:Y:S02]  /*02c0*/  IMAD.MOV.U32 R6, RZ, RZ, R18 ;  /* 0x000000ffff067224 */ /* 0x000fe400078e0012 */
[----:B------:R-:W-:Y:S01]  /*02d0*/  IMAD.MOV.U32 R7, RZ, RZ, R2 ;  /* 0x000000ffff077224 */ /* 0x000fe200078e0002 */
[----:B---3--:R-:W-:Y:S01]  /*02e0*/  MOV R4, UR4 ;  /* 0x0000000400047c02 */ /* 0x008fe20008000f00 */
[----:B------:R-:W-:Y:S01]  /*02f0*/  IMAD.U32 R5, RZ, RZ, UR5 ;  /* 0x00000005ff057e24 */ /* 0x000fe2000f8e00ff */
[----:B--2---:R-:W2:Y:S02]  /*0300*/  F2F.F64.F32 R10, R0 ;  /* 0x00000000000a7310 */ /* 0x004ea40000201800 */
[----:B-12---:R0:W-:Y:S04]  /*0310*/  STL.64 [R1], R10 ;  /* 0x0000000a01007387 */ /* 0x0061e80000100a00 */
[----:B------:R-:W-:-:S07]  /*0320*/  LEPC R20, `(.L_x_66) ;  /* 0x000000001014794e */ /* 0x000fce0000000000 */
[----:B0-----:R-:W-:Y:S05]  /*0330*/  CALL.ABS.NOINC R8 ;  /* 0x0000000008007343 */ /* 0x001fea0003c00000 */
.L_x_66:
        /* <DEDUP_REMOVED lines=11> */
.L_x_67:
        /* <DEDUP_REMOVED lines=11> */
.L_x_68:
        /* <DEDUP_REMOVED lines=11> */
.L_x_69:
        /* <DEDUP_REMOVED lines=11> */
.L_x_70:
        /* <DEDUP_REMOVED lines=11> */
.L_x_71:
        /* <DEDUP_REMOVED lines=11> */
.L_x_72:
[----:B------:R-:W2:Y:S01]  /*0760*/  LDG.E R0, desc[UR36][R16.64] ;  /* 0x0000002410007981 */ /* 0x000ea2000c1e1900 */
[----:B------:R0:W1:Y:S01]  /*0770*/  LDC.64 R8, c[0x4][R19] ;  /* 0x0100000013087b82 */ /* 0x0000620000000a00 */
[----:B------:R-:W3:Y:S01]  /*0780*/  LDCU.64 UR4, c[0x4][URZ] ;  /* 0x01000000ff0477ac */ /* 0x000ee20008000a00 */
[----:B------:R-:W-:Y:S01]  /*0790*/  IMAD.MOV.U32 R6, RZ, RZ, R18 ;  /* 0x000000ffff067224 */ /* 0x000fe200078e0012 */
[----:B------:R-:W-:Y:S02]  /*07a0*/  MOV R7, R2 ;  /* 0x0000000200077202 */ /* 0x000fe40000000f00 */
[----:B---3--:R-:W-:Y:S01]  /*07b0*/  MOV R4, UR4 ;  /* 0x0000000400047c02 */ /* 0x008fe20008000f00 */
[----:B------:R-:W-:Y:S01]  /*07c0*/  IMAD.U32 R5, RZ, RZ, UR5 ;  /* 0x00000005ff057e24 */ /* 0x000fe2000f8e00ff */
[----:B--2---:R-:W2:Y:S02]  /*07d0*/  F2F.F64.F32 R10, R0 ;  /* 0x00000000000a7310 */ /* 0x004ea40000201800 */
[----:B-12---:R0:W-:Y:S04]  /*07e0*/  STL.64 [R1], R10 ;  /* 0x0000000a01007387 */ /* 0x0061e80000100a00 */
[----:B------:R-:W-:-:S07]  /*07f0*/  LEPC R20, `(.L_x_73) ;  /* 0x000000001014794e */ /* 0x000fce0000000000 */
[----:B0-----:R-:W-:Y:S05]  /*0800*/  CALL.ABS.NOINC R8 ;  /* 0x0000000008007343 */ /* 0x001fea0003c00000 */
.L_x_73:
[----:B------:R-:W2:Y:S01]  /*0810*/  LDG.E R0, desc[UR36][R16.64+0x4] ;  /* 0x0000042410007981 */ /* 0x000ea2000c1e1900 */
[----:B------:R0:W1:Y:S01]  /*0820*/  LDC.64 R8, c[0x4][R19] ;  /* 0x0100000013087b82 */ /* 0x0000620000000a00 */
[----:B------:R-:W3:Y:S01]  /*0830*/  LDCU.64 UR4, c[0x4][URZ] ;  /* 0x01000000ff0477ac */ /* 0x000ee20008000a00 */
[----:B------:R-:W-:Y:S01]  /*0840*/  MOV R6, R18 ;  /* 0x0000001200067202 */ /* 0x000fe20000000f00 */
[----:B------:R-:W-:Y:S02]  /*0850*/  IMAD.MOV.U32 R7, RZ, RZ, R2 ;  /* 0x000000ffff077224 */ /* 0x000fe400078e0002 */
[----:B---3--:R-:W-:Y:S02]  /*0860*/  IMAD.U32 R4, RZ, RZ, UR4 ;  /* 0x00000004ff047e24 */ /* 0x008fe4000f8e00ff */
[----:B------:R-:W-:Y:S01]  /*0870*/  IMAD.U32 R5, RZ, RZ, UR5 ;  /* 0x00000005ff057e24 */ /* 0x000fe2000f8e00ff */
[----:B--2---:R-:W2:Y:S02]  /*0880*/  F2F.F64.F32 R10, R0 ;  /* 0x00000000000a7310 */ /* 0x004ea40000201800 */
[----:B-12---:R0:W-:Y:S04]  /*0890*/  STL.64 [R1], R10 ;  /* 0x0000000a01007387 */ /* 0x0061e80000100a00 */
[----:B------:R-:W-:-:S07]  /*08a0*/  LEPC R20, `(.L_x_74) ;  /* 0x000000001014794e */ /* 0x000fce0000000000 */
[----:B0-----:R-:W-:Y:S05]  /*08b0*/  CALL.ABS.NOINC R8 ;  /* 0x0000000008007343 */ /* 0x001fea0003c00000 */
.L_x_74:
[----:B------:R-:W2:Y:S01]  /*08c0*/  LDG.E R0, desc[UR36][R16.64+0x8] ;  /* 0x0000082410007981 */ /* 0x000ea2000c1e1900 */
[----:B------:R0:W1:Y:S01]  /*08d0*/  LDC.64 R8, c[0x4][R19] ;  /* 0x0100000013087b82 */ /* 0x0000620000000a00 */
[----:B------:R-:W3:Y:S01]  /*08e0*/  LDCU.64 UR4, c[0x4][URZ] ;  /* 0x01000000ff0477ac */ /* 0x000ee20008000a00 */
[----:B------:R-:W-:Y:S02]  /*08f0*/  IMAD.MOV.U32 R6, RZ, RZ, R18 ;  /* 0x000000ffff067224 */ /* 0x000fe400078e0012 */
[----:B------:R-:W-:Y:S02]  /*0900*/  IMAD.MOV.U32 R7, RZ, RZ, R2 ;  /* 0x000000ffff077224 */ /* 0x000fe400078e0002 */
[----:B---3--:R-:W-:Y:S01]  /*0910*/  IMAD.U32 R4, RZ, RZ, UR4 ;  /* 0x00000004ff047e24 */ /* 0x008fe2000f8e00ff */
[----:B------:R-:W-:Y:S01]  /*0920*/  MOV R5, UR5 ;  /* 0x0000000500057c02 */ /* 0x000fe20008000f00 */
[----:B--2---:R-:W2:Y:S02]  /*0930*/  F2F.F64.F32 R10, R0 ;  /* 0x00000000000a7310 */ /* 0x004ea40000201800 */
[----:B-12---:R0:W-:Y:S04]  /*0940*/  STL.64 [R1], R10 ;  /* 0x0000000a01007387 */ /* 0x0061e80000100a00 */
[----:B------:R-:W-:-:S07]  /*0950*/  LEPC R20, `(.L_x_75) ;  /* 0x000000001014794e */ /* 0x000fce0000000000 */
[----:B0-----:R-:W-:Y:S05]  /*0960*/  CALL.ABS.NOINC R8 ;  /* 0x0000000008007343 */ /* 0x001fea0003c00000 */
.L_x_75:
        /* <DEDUP_REMOVED lines=11> */
.L_x_76:
        /* <DEDUP_REMOVED lines=11> */
.L_x_77:
        /* <DEDUP_REMOVED lines=11> */
.L_x_78:
        /* <DEDUP_REMOVED lines=11> */
.L_x_79:
        /* <DEDUP_REMOVED lines=11> */
.L_x_80:
[----:B------:R-:W-:Y:S02]  /*0ce0*/  ISETP.NE.AND P6, PT, R26, RZ, PT ;  /* 0x000000ff1a00720c */ /* 0x000fe40003fc5270 */
[----:B------:R-:W-:-:S05]  /*0cf0*/  IADD3 R16, P0, PT, R16, 0x40, RZ ;  /* 0x0000004010107810 */ /* 0x000fca0007f1e0ff */
[----:B------:R-:W-:-:S06]  /*0d00*/  IMAD.X R17, RZ, RZ, R17, P0 ;  /* 0x000000ffff117224 */ /* 0x000fcc00000e0611 */
[----:B------:R-:W-:Y:S05]  /*0d10*/  @P6 BRA `(.L_x_81) ;  /* 0xfffffff400206947 */ /* 0x000fea000383ffff */
[----:B------:R-:W-:Y:S05]  /*0d20*/  BSYNC.RECONVERGENT B6 ;  /* 0x0000000000067941 */ /* 0x000fea0003800200 */
.L_x_64:
[----:B------:R-:W-:Y:S01]  /*0d30*/  ISETP.NE.AND P0, PT, R25, RZ, PT ;  /* 0x000000ff1900720c */ /* 0x000fe20003f05270 */
[----:B------:R-:W-:-:S12]  /*0d40*/  BSSY.RECONVERGENT B6, `(.L_x_63) ;  /* 0x00000ae000067945 */ /* 0x000fd80003800200 */
[----:B------:R-:W-:Y:S05]  /*0d50*/  @!P0 BRA `(.L_x_82) ;  /* 0x0000000800b08947 */ /* 0x000fea0003800000 */
[----:B------:R-:W-:Y:S02]  /*0d60*/  ISETP.GE.U32.AND P0, PT, R25, 0x8, PT ;  /* 0x000000081900780c */ /* 0x000fe40003f06070 */
[----:B------:R-:W-:-:S11]  /*0d70*/  LOP3.LUT R22, R24, 0x7, RZ, 0xc0, !PT ;  /* 0x0000000718167812 */ /* 0x000fd600078ec0ff */
[----:B------:R-:W-:Y:S05]  /*0d80*/  @!P0 BRA `(.L_x_83) ;  /* 0x0000000400708947 */ /* 0x000fea0003800000 */
[----:B------:R-:W1:Y:S01]  /*0d90*/  LDC.64 R16, c[0x0][0x380] ;  /* 0x0000e000ff107b82 */ /* 0x000e620000000a00 */
[----:B------:R-:W-:Y:S01]  /*0da0*/  MOV R19, 0x10 ;  /* 0x0000001000137802 */ /* 0x000fe20000000f00 */
[----:B------:R-:W2:Y:S01]  /*0db0*/  LDCU.64 UR4, c[0x4][URZ] ;  /* 0x01000000ff0477ac */ /* 0x000ea20008000a00 */
[----:B-1----:R-:W-:-:S05]  /*0dc0*/  IMAD.WIDE.U32 R16, R23, 0x4, R16 ;  /* 0x0000000417107825 */ /* 0x002fca00078e0010 */
[----:B0-----:R-:W3:Y:S01]  /*0dd0*/  LDG.E R0, desc[UR36][R16.64] ;  /* 0x0000002410007981 */ /* 0x001ee2000c1e1900 */
[----:B------:R0:W1:Y:S01]  /*0de0*/  LDC.64 R8, c[0x4][R19] ;  /* 0x0100000013087b82 */ /* 0x0000620000000a00 */
[----:B--2---:R-:W-:Y:S01]  /*0df0*/  MOV R4, UR4 ;  /* 0x0000000400047c02 */ /* 0x004fe20008000f00 */
[----:B------:R-:W-:Y:S01]  /*0e00*/  IMAD.U32 R5, RZ, RZ, UR5 ;  /* 0x00000005ff057e24 */ /* 0x000fe2000f8e00ff */
[----:B------:R-:W-:Y:S01]  /*0e10*/  MOV R7, R2 ;  /* 0x0000000200077202 */ /* 0x000fe20000000f00 */
[----:B------:R-:W-:Y:S01]  /*0e20*/  IMAD.MOV.U32 R6, RZ, RZ, R18 ;  /* 0x000000ffff067224 */ /* 0x000fe200078e0012 */
[----:B---3--:R-:W2:Y:S02]  /*0e30*/  F2F.F64.F32 R10, R0 ;  /* 0x00000000000a7310 */ /* 0x008ea40000201800 */
[----:B-12---:R0:W-:Y:S04]  /*0e40*/  STL.64 [R1], R10 ;  /* 0x0000000a01007387 */ /* 0x0061e80000100a00 */
[----:B------:R-:W-:-:S07]  /*0e50*/  LEPC R20, `(.L_x_84) ;  /* 0x000000001014794e */ /* 0x000fce0000000000 */
[----:B0-----:R-:W-:Y:S05]  /*0e60*/  CALL.ABS.NOINC R8 ;  /* 0x0000000008007343 */ /* 0x001fea0003c00000 */
.L_x_84:
        /* <DEDUP_REMOVED lines=11> */
.L_x_85:
        /* <DEDUP_REMOVED lines=11> */
.L_x_86:
        /* <DEDUP_REMOVED lines=11> */
.L_x_87:
        /* <DEDUP_REMOVED lines=11> */
.L_x_88:
        /* <DEDUP_REMOVED lines=11> */
.L_x_89:
        /* <DEDUP_REMOVED lines=11> */
.L_x_90:
        /* <DEDUP_REMOVED lines=11> */
.L_x_91:
[----:B------:R-:W-:-:S07]  /*1340*/  VIADD R23, R23, 0x8 ;  /* 0x0000000817177836 */ /* 0x000fce0000000000 */
.L_x_83:
[----:B------:R-:W-:-:S13]  /*1350*/  ISETP.NE.AND P0, PT, R22, RZ, PT ;  /* 0x000000ff1600720c */ /* 0x000fda0003f05270 */
        /* <DEDUP_REMOVED lines=18> */
.L_x_93:
        /* <DEDUP_REMOVED lines=11> */
.L_x_94:
        /* <DEDUP_REMOVED lines=11> */
.L_x_95:
        /* <DEDUP_REMOVED lines=11> */
.L_x_96:
[----:B------:R-:W-:-:S07]  /*1690*/  VIADD R23, R23, 0x4 ;  /* 0x0000000417177836 */ /* 0x000fce0000000000 */
.L_x_92:
[----:B------:R-:W-:-:S13]  /*16a0*/  ISETP.NE.AND P0, PT, R24, RZ, PT ;  /* 0x000000ff1800720c */ /* 0x000fda0003f05270 */
[----:B------:R-:W-:Y:S05]  /*16b0*/  @!P0 BRA `(.L_x_82) ;  /* 0x0000000000588947 */ /* 0x000fea0003800000 */
[----:B------:R-:W1:Y:S01]  /*16c0*/  LDC.64 R16, c[0x0][0x380] ;  /* 0x0000e000ff107b82 */ /* 0x000e620000000a00 */
[----:B------:R-:W-:Y:S02]  /*16d0*/  IMAD.MOV R24, RZ, RZ, -R24 ;  /* 0x000000ffff187224 */ /* 0x000fe400078e0a18 */
[----:B-1----:R-:W-:-:S07]  /*16e0*/  IMAD.WIDE.U32 R16, R23, 0x4, R16 ;  /* 0x0000000417107825 */ /* 0x002fce00078e0010 */
.L_x_98:
[----:B0-----:R-:W2:Y:S01]  /*16f0*/  LDG.E R0, desc[UR36][R16.64] ;  /* 0x0000002410007981 */ /* 0x001ea2000c1e1900 */
[----:B------:R-:W-:Y:S01]  /*1700*/  MOV R8, 0x10 ;  /* 0x0000001000087802 */ /* 0x000fe20000000f00 */
[----:B------:R-:W0:Y:S01]  /*1710*/  LDCU.64 UR4, c[0x4][URZ] ;  /* 0x01000000ff0477ac */ /* 0x000e220008000a00 */
[----:B------:R-:W-:Y:S01]  /*1720*/  IADD3 R24, PT, PT, R24, 0x1, RZ ;  /* 0x0000000118187810 */ /* 0x000fe20007ffe0ff */
[----:B------:R-:W-:Y:S01]  /*1730*/  IMAD.MOV.U32 R7, RZ, RZ, R2 ;  /* 0x000000ffff077224 */ /* 0x000fe200078e0002 */
[----:B------:R-:W-:Y:S02]  /*1740*/  MOV R6, R18 ;  /* 0x0000001200067202 */ /* 0x000fe40000000f00 */
[----:B------:R-:W1:Y:S01]  /*1750*/  LDC.64 R8, c[0x4][R8] ;  /* 0x0100000008087b82 */ /* 0x000e620000000a00 */
[----:B------:R-:W-:Y:S01]  /*1760*/  ISETP.NE.AND P0, PT, R24, RZ, PT ;  /* 0x000000ff1800720c */ /* 0x000fe20003f05270 */
[----:B0-----:R-:W-:Y:S02]  /*1770*/  IMAD.U32 R4, RZ, RZ, UR4 ;  /* 0x00000004ff047e24 */ /* 0x001fe4000f8e00ff */
[----:B------:R-:W-:Y:S01]  /*1780*/  IMAD.U32 R5, RZ, RZ, UR5 ;  /* 0x00000005ff057e24 */ /* 0x000fe2000f8e00ff */
[----:B--2---:R0:W2:Y:S02]  /*1790*/  F2F.F64.F32 R10, R0 ;  /* 0x00000000000a7310 */ /* 0x0040a40000201800 */
[----:B0-----:R-:W-:Y:S01]  /*17a0*/  P2R R0, PR, RZ, 0x1 ;  /* 0x00000001ff007803 */ /* 0x001fe20000000000 */
[----:B-12---:R0:W-:Y:S06]  /*17b0*/  STL.64 [R1], R10 ;  /* 0x0000000a01007387 */ /* 0x0061ec0000100a00 */
[----:B------:R-:W-:-:S07]  /*17c0*/  LEPC R20, `(.L_x_97) ;  /* 0x000000001014794e */ /* 0x000fce0000000000 */
[----:B0-----:R-:W-:Y:S05]  /*17d0*/  CALL.ABS.NOINC R8 ;  /* 0x0000000008007343 */ /* 0x001fea0003c00000 */
.L_x_97:
[----:B------:R-:W-:Y:S02]  /*17e0*/  ISETP.NE.AND P6, PT, R24, RZ, PT ;  /* 0x000000ff1800720c */ /* 0x000fe40003fc5270 */
[----:B------:R-:W-:-:S05]  /*17f0*/  IADD3 R16, P0, PT, R16, 0x4, RZ ;  /* 0x0000000410107810 */ /* 0x000fca0007f1e0ff */
[----:B------:R-:W-:-:S06]  /*1800*/  IMAD.X R17, RZ, RZ, R17, P0 ;  /* 0x000000ffff117224 */ /* 0x000fcc00000e0611 */
[----:B------:R-:W-:Y:S05]  /*1810*/  @P6 BRA `(.L_x_98) ;  /* 0xfffffffc00b46947 */ /* 0x000fea000383ffff */
.L_x_82:
[----:B0-----:R-:W-:Y:S05]  /*1820*/  BSYNC.RECONVERGENT B6 ;  /* 0x0000000000067941 */ /* 0x001fea0003800200 */
.L_x_63:
[----:B------:R-:W-:Y:S01]  /*1830*/  MOV R0, 0x10 ;  /* 0x0000001000007802 */ /* 0x000fe20000000f00 */
[----:B------:R-:W0:Y:S01]  /*1840*/  LDCU.64 UR4, c[0x4][0x8] ;  /* 0x01000100ff0477ac */ /* 0x000e220008000a00 */
[----:B------:R-:W-:Y:S02]  /*1850*/  CS2R R6, SRZ ;  /* 0x0000000000067805 */ /* 0x000fe4000001ff00 */
[----:B------:R1:W2:Y:S01]  /*1860*/  LDC.64 R2, c[0x4][R0] ;  /* 0x0100000000027b82 */ /* 0x0002a20000000a00 */
[----:B0-----:R-:W-:Y:S01]  /*1870*/  MOV R4, UR4 ;  /* 0x0000000400047c02 */ /* 0x001fe20008000f00 */
[----:B-1----:R-:W-:-:S07]  /*1880*/  IMAD.U32 R5, RZ, RZ, UR5 ;  /* 0x00000005ff057e24 */ /* 0x002fce000f8e00ff */
[----:B------:R-:W-:-:S07]  /*1890*/  LEPC R20, `(.L_x_99) ;  /* 0x000000001014794e */ /* 0x000fce0000000000 */
[----:B--2---:R-:W-:Y:S05]  /*18a0*/  CALL.ABS.NOINC R2 ;  /* 0x0000000002007343 */ /* 0x004fea0003c00000 */
.L_x_99:
[----:B------:R-:W-:Y:S05]  /*18b0*/  EXIT ;  /* 0x000000000000794d */ /* 0x000fea0003800000 */
.L_x_100:
        /* <DEDUP_REMOVED lines=12> */
.L_x_251:


//--------------------- .text._Z15printMatTKernelPfii --------------------------
	.section	.text._Z15printMatTKernelPfii,"ax",@progbits
	.align	128
        .global         _Z15printMatTKernelPfii
        .type           _Z15printMatTKernelPfii,@function
        .size           _Z15printMatTKernelPfii,(.L_x_252 - _Z15printMatTKernelPfii)
        .other          _Z15printMatTKernelPfii,@"STO_CUDA_ENTRY STV_DEFAULT"
_Z15printMatTKernelPfii:
.text._Z15printMatTKernelPfii:
[----:B------:R-:W0:Y:S01]  /*0000*/  LDC R1, c[0x0][0x37c] ;  /* 0x0000df00ff017b82 */ /* 0x000e220000000800 */
[----:B------:R-:W1:Y:S01]  /*0010*/  S2R R0, SR_TID.X ;  /* 0x0000000000007919 */ /* 0x000e620000002100 */
[----:B0-----:R-:W-:Y:S01]  /*0020*/  VIADD R1, R1, 0xfffffff8 ;  /* 0xfffffff801017836 */ /* 0x001fe20000000000 */
[----:B------:R-:W0:Y:S01]  /*0030*/  LDCU UR38, c[0x0][0x2f8] ;  /* 0x00005f00ff2677ac */ /* 0x000e220008000800 */
[----:B------:R-:W2:Y:S03]  /*0040*/  LDCU UR39, c[0x0][0x2fc] ;  /* 0x00005f80ff2777ac */ /* 0x000ea60008000800 */
[----:B------:R-:W-:-:S13]  /*0050*/  R2UR UR4, R1 ;  /* 0x00000000010472ca */ /* 0x000fda00000e0000 */
[----:B0-----:R-:W-:-:S04]  /*0060*/  UIADD3 UR38, UP0, UPT, UR4, UR38, URZ ;  /* 0x0000002604267290 */ /* 0x001fc8000ff1e0ff */
[----:B--2---:R-:W-:Y:S01]  /*0070*/  UIADD3.X UR39, UPT, UPT, URZ, UR39, URZ, UP0, !UPT ;  /* 0x00000027ff277290 */ /* 0x004fe200087fe4ff */
[----:B-1----:R-:W-:-:S13]  /*0080*/  ISETP.NE.AND P0, PT, R0, RZ, PT ;  /* 0x000000ff0000720c */ /* 0x002fda0003f05270 */
[----:B------:R-:W-:Y:S05]  /*0090*/  @P0 EXIT ;  /* 0x000000000000094d */ /* 0x000fea0003800000 */
[----:B------:R-:W0:Y:S02]  /*00a0*/  LDCU UR36, c[0x0][0x38c] ;  /* 0x00007180ff2477ac */ /* 0x000e240008000800 */
[----:B0-----:R-:W-:-:S09]  /*00b0*/  UISETP.GE.AND UP0, UPT, UR36, 0x1, UPT ;  /* 0x000000012400788c */ /* 0x001fd2000bf06270 */
[----:B------:R-:W-:Y:S05]  /*00c0*/  BRA.U !UP0, `(.L_x_101) ;  /* 0x0000001d08dc7547 */ /* 0x000fea000b800000 */
[----:B------:R-:W0:Y:S01]  /*00d0*/  LDCU UR40, c[0x0][0x388] ;  /* 0x00007100ff2877ac */ /* 0x000e220008000800 */
[----:B------:R-:W-:Y:S01]  /*00e0*/  BSSY.RECONVERGENT B8, `(.L_x_101) ;  /* 0x00001f5000087945 */ /* 0x000fe20003800200 */
[----:B0-----:R-:W-:-:S09]  /*00f0*/  UISETP.GE.AND UP0, UPT, UR40, 0x1, UPT ;  /* 0x000000012800788c */ /* 0x001fd2000bf06270 */
[----:B------:R-:W-:Y:S05]  /*0100*/  BRA.U !UP0, `(.L_x_102) ;  /* 0x0000001908e47547 */ /* 0x000fea000b800000 */
[----:B------:R-:W-:Y:S01]  /*0110*/  BSSY.RECONVERGENT B7, `(.L_x_103) ;  /* 0x00001b7000077945 */ /* 0x000fe20003800200 */
[----:B------:R-:W-:Y:S01]  /*0120*/  IMAD.MOV.U32 R19, RZ, RZ, RZ ;  /* 0x000000ffff137224 */ /* 0x000fe200078e00ff */
[----:B------:R-:W-:Y:S02]  /*0130*/  ULOP3.LUT UR42, UR40, 0xf, URZ, 0xc0, !UPT ;  /* 0x0000000f282a7892 */ /* 0x000fe4000f8ec0ff */
[----:B------:R-:W-:Y:S01]  /*0140*/  ULOP3.LUT UR43, UR40, 0x7, URZ, 0xc0, !UPT ;  /* 0x00000007282b7892 */ /* 0x000fe2000f8ec0ff */
[----:B------:R-:W0:Y:S01]  /*0150*/  LDCU.64 UR36, c[0x0][0x358] ;  /* 0x00006b00ff2477ac */ /* 0x000e220008000a00 */
[----:B------:R-:W1:Y:S01]  /*0160*/  LDCU UR41, c[0x0][0x388] ;  /* 0x00007100ff2977ac */ /* 0x000e620008000800 */
[----:B------:R-:W-:-:S12]  /*0170*/  ULOP3.LUT UR40, UR40, 0x3, URZ, 0xc0, !UPT ;  /* 0x0000000328287892 */ /* 0x000fd8000f8ec0ff */
.L_x_140:
[----:B------:R-:W2:Y:S01]  /*0180*/  LDCU UR4, c[0x0][0x388] ;  /* 0x00007100ff0477ac */ /* 0x000ea20008000800 */
[----:B------:R-:W-:Y:S01]  /*0190*/  IMAD.MOV.U32 R2, RZ, RZ, RZ ;  /* 0x000000ffff027224 */ /* 0x000fe200078e00ff */
[----:B--2---:R-:W-:Y:S02]  /*01a0*/  UISETP.GE.U32.AND UP0, UPT, UR4, 0x10, UPT ;  /* 0x000000100400788c */ /* 0x004fe4000bf06070 */
[----:B------:R-:W-:-:S07]  /*01b0*/  IMAD R23, R19, UR4, RZ ;  /* 0x0000000413177c24 */ /* 0x000fce000f8e02ff */
[----:B------:R-:W-:Y:S05]  /*01c0*/  BRA.U !UP0, `(.L_x_104) ;  /* 0x0000000d08087547 */ /* 0x000fea000b800000 */
[----:B------:R-:W2:Y:S01]  /*01d0*/  LDC.64 R2, c[0x0][0x380] ;  /* 0x0000e000ff027b82 */ /* 0x000ea20000000a00 */
[----:B------:R-:W-:Y:S01]  /*01e0*/  ULOP3.LUT UR4, UR4, 0x7ffffff0, URZ, 0xc0, !UPT ;  /* 0x7ffffff004047892 */ /* 0x000fe2000f8ec0ff */
[----:B------:R-:W-:Y:S03]  /*01f0*/  BSSY.RECONVERGENT B6, `(.L_x_104) ;  /* 0x00000bf000067945 */ /* 0x000fe60003800200 */
[----:B------:R-:W-:-:S06]  /*0200*/  UIADD3 UR4, UPT, UPT, -UR4, URZ, URZ ;  /* 0x000000ff04047290 */ /* 0x000fcc000fffe1ff */
[----:B------:R-:W-:Y:S01]  /*0210*/  MOV R22, UR4 ;  /* 0x0000000400167c02 */ /* 0x000fe20008000f00 */
[----:B--2---:R-:W-:-:S03]  /*0220*/  IMAD.WIDE.U32 R2, R23, 0x4, R2 ;  /* 0x0000000417027825 */ /* 0x004fc600078e0002 */
[----:B------:R-:W-:-:S05]  /*0230*/  IADD3 R16, P0, PT, R2, 0x20, RZ ;  /* 0x0000002002107810 */ /* 0x000fca0007f1e0ff */
[----:B------:R-:W-:-:S08]  /*0240*/  IMAD.X R17, RZ, RZ, R3, P0 ;  /* 0x000000ffff117224 */ /* 0x000fd000000e0603 */
.L_x_121:
[----:B0-----:R-:W2:Y:S01]  /*0250*/  LDG.E R0, desc[UR36][R16.64+-0x20] ;  /* 0xffffe02410007981 */ /* 0x001ea2000c1e1900 */
[----:B------:R-:W-:Y:S01]  /*0260*/  MOV R3, 0x10 ;  /* 0x0000001000037802 */ /* 0x000fe20000000f00 */
[----:B------:R-:W0:Y:S01]  /*0270*/  LDCU.64 UR4, c[0x4][URZ] ;  /* 0x01000000ff0477ac */ /* 0x000e220008000a00 */
[----:B------:R-:W-:Y:S01]  /*0280*/  MOV R6, UR38 ;  /* 0x0000002600067c02 */ /* 0x000fe20008000f00 */
[----:B------:R-:W-:Y:S01]  /*0290*/  IMAD.U32 R7, RZ, RZ, UR39 ;  /* 0x00000027ff077e24 */ /* 0x000fe2000f8e00ff */
[----:B------:R3:W4:Y:S01]  /*02a0*/  LDC.64 R10, c[0x4][R3] ;  /* 0x01000000030a7b82 */ /* 0x0007220000000a00 */
[----:B-1----:R-:W-:-:S06]  /*02b0*/  ULOP3.LUT UR6, UR41, 0x7ffffff0, URZ, 0xc0, !UPT ;  /* 0x7ffffff029067892 */ /* 0x002fcc000f8ec0ff */
[----:B------:R-:W-:Y:S02]  /*02c0*/  IMAD.U32 R2, RZ, RZ, UR6 ;  /* 0x00000006ff027e24 */ /* 0x000fe4000f8e00ff */
[----:B0-----:R-:W-:Y:S02]  /*02d0*/  IMAD.U32 R4, RZ, RZ, UR4 ;  /* 0x00000004ff047e24 */ /* 0x001fe4000f8e00ff */
[----:B------:R-:W-:Y:S01]  /*02e0*/  IMAD.U32 R5, RZ, RZ, UR5 ;  /* 0x00000005ff057e24 */ /* 0x000fe2000f8e00ff */
[----:B--2---:R-:W0:Y:S02]  /*02f0*/  F2F.F64.F32 R8, R0 ;  /* 0x0000000000087310 */ /* 0x004e240000201800 */
[----:B0---4-:R3:W-:Y:S04]  /*0300*/  STL.64 [R1], R8 ;  /* 0x0000000801007387 */ /* 0x0117e80000100a00 */
[----:B------:R-:W-:-:S07]  /*0310*/  LEPC R20, `(.L_x_105) ;  /* 0x000000001014794e */ /* 0x000fce0000000000 */
[----:B---3--:R-:W-:Y:S05]  /*0320*/  CALL.ABS.NOINC R10 ;  /* 0x000000000a007343 */ /* 0x008fea0003c00000 */
.L_x_105:
[----:B------:R-:W2:Y:S01]  /*0330*/  LDG.E R0, desc[UR36][R16.64+-0x1c] ;  /* 0xffffe42410007981 */ /* 0x000ea2000c1e1900 */
[----:B------:R-:W-:Y:S01]  /*0340*/  MOV R18, 0x10 ;  /* 0x0000001000127802 */ /* 0x000fe20000000f00 */
[----:B------:R-:W0:Y:S01]  /*0350*/  LDCU.64 UR4, c[0x4][URZ] ;  /* 0x01000000ff0477ac */ /* 0x000e220008000a00 */
[----:B------:R-:W-:Y:S02]  /*0360*/  IMAD.U32 R6, RZ, RZ, UR38 ;  /* 0x00000026ff067e24 */ /* 0x000fe4000f8e00ff */
[----:B------:R1:W3:Y:S01]  /*0370*/  LDC.64 R8, c[0x4][R18] ;  /* 0x0100000012087b82 */ /* 0x0002e20000000a00 */
[----:B------:R-:W-:Y:S02]  /*0380*/  IMAD.U32 R7, RZ, RZ, UR39 ;  /* 0x00000027ff077e24 */ /* 0x000fe4000f8e00ff */
[----:B0-----:R-:W-:Y:S01]  /*0390*/  IMAD.U32 R4, RZ, RZ, UR4 ;  /* 0x00000004ff047e24 */ /* 0x001fe2000f8e00ff */
[----:B------:R-:W-:Y:S01]  /*03a0*/  MOV R5, UR5 ;  /* 0x0000000500057c02 */ /* 0x000fe20008000f00 */
[----:B--2---:R-:W0:Y:S02]  /*03b0*/  F2F.F64.F32 R10, R0 ;  /* 0x00000000000a7310 */ /* 0x004e240000201800 */
[----:B0--3--:R1:W-:Y:S04]  /*03c0*/  STL.64 [R1], R10 ;  /* 0x0000000a01007387 */ /* 0x0093e80000100a00 */
[----:B------:R-:W-:-:S07]  /*03d0*/  LEPC R20, `(.L_x_106) ;  /* 0x000000001014794e */ /* 0x000fce0000000000 */
[----:B-1----:R-:W-:Y:S05]  /*03e0*/  CALL.ABS.NOINC R8 ;  /* 0x0000000008007343 */ /* 0x002fea0003c00000 */
.L_x_106:
[----:B------:R-:W2:Y:S01]  /*03f0*/  LDG.E R0, desc[UR36][R16.64+-0x18] ;  /* 0xffffe82410007981 */ /* 0x000ea2000c1e1900 */
[----:B------:R0:W1:Y:S01]  /*0400*/  LDC.64 R8, c[0x4][R18] ;  /* 0x0100000012087b82 */ /* 0x0000620000000a00 */
[----:B------:R-:W3:Y:S01]  /*0410*/  LDCU.64 UR4, c[0x4][URZ] ;  /* 0x01000000ff0477ac */ /* 0x000ee20008000a00 */
[----:B------:R-:W-:Y:S02]  /*0420*/  IMAD.U32 R6, RZ, RZ, UR38 ;  /* 0x00000026ff067e24 */ /* 0x000fe4000f8e00ff */
[----:B------:R-:W-:Y:S02]  /*0430*/  IMAD.U32 R7, RZ, RZ, UR39 ;  /* 0x00000027ff077e24 */ /* 0x000fe4000f8e00ff */
[----:B---3--:R-:W-:Y:S01]  /*0440*/  IMAD.U32 R4, RZ, RZ, UR4 ;  /* 0x00000004ff047e24 */ /* 0x008fe2000f8e00ff */
[----:B------:R-:W-:Y:S01]  /*0450*/  MOV R5, UR5 ;  /* 0x0000000500057c02 */ /* 0x000fe20008000f00 */
[----:B--2---:R-:W2:Y:S02]  /*0460*/  F2F.F64.F32 R10, R0 ;  /* 0x00000000000a7310 */ /* 0x004ea40000201800 */
[----:B-12---:R0:W-:Y:S04]  /*0470*/  STL.64 [R1], R10 ;  /* 0x0000000a01007387 */ /* 0x0061e80000100a00 */
[----:B------:R-:W-:-:S07]  /*0480*/  LEPC R20, `(.L_x_107) ;  /* 0x000000001014794e */ /* 0x000fce0000000000 */
[----:B0-----:R-:W-:Y:S05]  /*0490*/  CALL.ABS.NOINC R8 ;  /* 0x0000000008007343 */ /* 0x001fea0003c00000 */
.L_x_107:
        /* <DEDUP_REMOVED lines=11> */
.L_x_108:
        /* <DEDUP_REMOVED lines=11> */
.L_x_109:
        /* <DEDUP_REMOVED lines=11> */
.L_x_110:
        /* <DEDUP_REMOVED lines=11> */
.L_x_111:
        /* <DEDUP_REMOVED lines=11> */
.L_x_112:
        /* <DEDUP_REMOVED lines=11> */
.L_x_113:
        /* <DEDUP_REMOVED lines=11> */
.L_x_114:
        /* <DEDUP_REMOVED lines=11> */
.L_x_115:
        /* <DEDUP_REMOVED lines=11> */
.L_x_116:
        /* <DEDUP_REMOVED lines=11> */
.L_x_117:
        /* <DEDUP_REMOVED lines=11> */
.L_x_118:
        /* <DEDUP_REMOVED lines=11> */
.L_x_119:
        /* <DEDUP_REMOVED lines=11> */
.L_x_120:
[----:B------:R-:W-:Y:S01]  /*0d90*/  VIADD R22, R22, 0x10 ;  /* 0x0000001016167836 */ /* 0x000fe20000000000 */
[----:B------:R-:W-:-:S04]  /*0da0*/  IADD3 R16, P1, PT, R16, 0x40, RZ ;  /* 0x0000004010107810 */ /* 0x000fc80007f3e0ff */
[----:B------:R-:W-:Y:S02]  /*0db0*/  ISETP.NE.AND P0, PT, R22, RZ, PT ;  /* 0x000000ff1600720c */ /* 0x000fe40003f05270 */
[----:B------:R-:W-:-:S11]  /*0dc0*/  IADD3.X R17, PT, PT, RZ, R17, RZ, P1, !PT ;  /* 0x00000011ff117210 */ /* 0x000fd60000ffe4ff */
[----:B------:R-:W-:Y:S05]  /*0dd0*/  @P0 BRA `(.L_x_121) ;  /* 0xfffffff4001c0947 */ /* 0x000fea000383ffff */
[----:B------:R-:W-:Y:S05]  /*0de0*/  BSYNC.RECONVERGENT B6 ;  /* 0x0000000000067941 */ /* 0x000fea0003800200 */
.L_x_104:
[----:B------:R-:W-:-:S09]  /*0df0*/  UISETP.NE.AND UP0, UPT, UR42, URZ, UPT ;  /* 0x000000ff2a00728c */ /* 0x000fd2000bf05270 */
[----:B------:R-:W-:Y:S05]  /*0e00*/  BRA.U !UP0, `(.L_x_122) ;  /* 0x0000000d086c7547 */ /* 0x000fea000b800000 */
[----:B------:R-:W2:Y:S01]  /*0e10*/  LDC R18, c[0x0][0x2f8] ;  /* 0x0000be00ff127b82 */ /* 0x000ea20000000800 */
[----:B------:R-:W-:-:S04]  /*0e20*/  UIADD3 UR4, UPT, UPT, UR42, -0x1, URZ ;  /* 0xffffffff2a047890 */ /* 0x000fc8000fffe0ff */
[----:B------:R-:W-:Y:S01]  /*0e30*/  UISETP.GE.U32.AND UP0, UPT, UR4, 0x7, UPT ;  /* 0x000000070400788c */ /* 0x000fe2000bf06070 */
[----:B--2---:R-:W-:-:S08]  /*0e40*/  IADD3 R18, PT, PT, -R18, UR38, RZ ;  /* 0x0000002612127c10 */ /* 0x004fd0000fffe1ff */
[----:B------:R-:W-:Y:S05]  /*0e50*/  BRA.U !UP0, `(.L_x_123) ;  /* 0x00000005088c7547 */ /* 0x000fea000b800000 */
[----:B------:R-:W2:Y:S01]  /*0e60*/  LDC.64 R8, c[0x0][0x380] ;  /* 0x0000e000ff087b82 */ /* 0x000ea20000000a00 */
[----:B------:R-:W-:Y:S01]  /*0e70*/  IMAD.IADD R3, R23, 0x1, R2 ;  /* 0x0000000117037824 */ /* 0x000fe200078e0202 */
[----:B------:R-:W-:Y:S01]  /*0e80*/  MOV R22, 0x10 ;  /* 0x0000001000167802 */ /* 0x000fe20000000f00 */
[----:B------:R-:W3:Y:S02]  /*0e90*/  LDCU.64 UR4, c[0x4][URZ] ;  /* 0x01000000ff0477ac */ /* 0x000ee40008000a00 */
[----:B--2---:R-:W-:-:S06]  /*0ea0*/  IMAD.WIDE.U32 R8, R3, 0x4, R8 ;  /* 0x0000000403087825 */ /* 0x004fcc00078e0008 */
[----:B0-----:R-:W2:Y:S01]  /*0eb0*/  LDG.E R8, desc[UR36][R8.64] ;  /* 0x0000002408087981 */ /* 0x001ea2000c1e1900 */
[----:B------:R0:W4:Y:S01]  /*0ec0*/  LDC.64 R12, c[0x4][R22] ;  /* 0x01000000160c7b82 */ /* 0x0001220000000a00 */
[----:B---3--:R-:W-:Y:S01]  /*0ed0*/  IMAD.U32 R4, RZ, RZ, UR4 ;  /* 0x00000004ff047e24 */ /* 0x008fe2000f8e00ff */
[----:B------:R-:W-:Y:S01]  /*0ee0*/  MOV R6, UR38 ;  /* 0x0000002600067c02 */ /* 0x000fe20008000f00 */
[----:B------:R-:W-:Y:S02]  /*0ef0*/  IMAD.U32 R5, RZ, RZ, UR5 ;  /* 0x00000005ff057e24 */ /* 0x000fe4000f8e00ff */
[----:B------:R-:W-:Y:S01]  /*0f00*/  IMAD.U32 R7, RZ, RZ, UR39 ;  /* 0x00000027ff077e24 */ /* 0x000fe2000f8e00ff */
[----:B--2---:R-:W2:Y:S02]  /*0f10*/  F2F.F64.F32 R10, R8 ;  /* 0x00000008000a7310 */ /* 0x004ea40000201800 */
[----:B--2-4-:R0:W-:Y:S04]  /*0f20*/  STL.64 [R18], R10 ;  /* 0x0000000a12007387 */ /* 0x0141e80000100a00 */
[----:B------:R-:W-:-:S07]  /*0f30*/  LEPC R20, `(.L_x_124) ;  /* 0x000000001014794e */ /* 0x000fce0000000000 */
[----:B01----:R-:W-:Y:S05]  /*0f40*/  CALL.ABS.NOINC R12 ;  /* 0x000000000c007343 */ /* 0x003fea0003c00000 */
.L_x_124:
[----:B------:R-:W0:Y:S01]  /*0f50*/  LDCU.64 UR4, c[0x0][0x380] ;  /* 0x00007000ff0477ac */ /* 0x000e220008000a00 */
[----:B------:R-:W-:-:S05]  /*0f60*/  IADD3 R0, P0, PT, R23, R2, RZ ;  /* 0x0000000217007210 */ /* 0x000fca0007f1e0ff */
[----:B------:R-:W-:Y:S01]  /*0f70*/  IMAD.X R3, RZ, RZ, RZ, P0 ;  /* 0x000000ffff037224 */ /* 0x000fe200000e06ff */
[----:B0-----:R-:W-:-:S04]  /*0f80*/  LEA R16, P0, R0, UR4, 0x2 ;  /* 0x0000000400107c11 */ /* 0x001fc8000f8010ff */
[----:B------:R-:W-:Y:S01]  /*0f90*/  LEA.HI.X R17, R0, UR5, R3, 0x2, P0 ;  /* 0x0000000500117c11 */ /* 0x000fe200080f1403 */
[----:B------:R0:W1:Y:S01]  /*0fa0*/  LDC.64 R10, c[0x4][R22] ;  /* 0x01000000160a7b82 */ /* 0x0000620000000a00 */
[----:B------:R-:W2:Y:S03]  /*0fb0*/  LDCU.64 UR4, c[0x4][URZ] ;  /* 0x01000000ff0477ac */ /* 0x000ea60008000a00 */
[----:B------:R-:W3:Y:S01]  /*0fc0*/  LDG.E R0, desc[UR36][R16.64+0x4] ;  /* 0x0000042410007981 */ /* 0x000ee2000c1e1900 */
[----:B------:R-:W-:Y:S02]  /*0fd0*/  IMAD.U32 R6, RZ, RZ, UR38 ;  /* 0x00000026ff067e24 */ /* 0x000fe4000f8e00ff */
[----:B------:R-:W-:Y:S02]  /*0fe0*/  IMAD.U32 R7, RZ, RZ, UR39 ;  /* 0x00000027ff077e24 */ /* 0x000fe4000f8e00ff */
[----:B--2---:R-:W-:Y:S01]  /*0ff0*/  IMAD.U32 R4, RZ, RZ, UR4 ;  /* 0x00000004ff047e24 */ /* 0x004fe2000f8e00ff */
[----:B------:R-:W-:Y:S01]  /*1000*/  MOV R5, UR5 ;  /* 0x0000000500057c02 */ /* 0x000fe20008000f00 */
[----:B---3--:R-:W2:Y:S02]  /*1010*/  F2F.F64.F32 R8, R0 ;  /* 0x0000000000087310 */ /* 0x008ea40000201800 */
[----:B-12---:R0:W-:Y:S04]  /*1020*/  STL.64 [R18], R8 ;  /* 0x0000000812007387 */ /* 0x0061e80000100a00 */
[----:B------:R-:W-:-:S07]  /*1030*/  LEPC R20, `(.L_x_125) ;  /* 0x000000001014794e */ /* 0x000fce0000000000 */
[----:B0-----:R-:W-:Y:S05]  /*1040*/  CALL.ABS.NOINC R10 ;  /* 0x000000000a007343 */ /* 0x001fea0003c00000 */
.L_x_125:
        /* <DEDUP_REMOVED lines=12> */
.L_x_126:
        /* <DEDUP_REMOVED lines=11> */
.L_x_127:
        /* <DEDUP_REMOVED lines=11> */
.L_x_128:
        /* <DEDUP_REMOVED lines=11> */
.L_x_129:
        /* <DEDUP_REMOVED lines=11> */
.L_x_130:
        /* <DEDUP_REMOVED lines=11> */
.L_x_131:
[----:B------:R-:W-:-:S07]  /*1480*/  VIADD R2, R2, 0x8 ;  /* 0x0000000802027836 */ /* 0x000fce0000000000 */
.L_x_123:
[----:B------:R-:W-:-:S09]  /*1490*/  UISETP.NE.AND UP0, UPT, UR43, URZ, UPT ;  /* 0x000000ff2b00728c */ /* 0x000fd2000bf05270 */
[----:B------:R-:W-:Y:S05]  /*14a0*/  BRA.U !UP0, `(.L_x_122) ;  /* 0x0000000508c47547 */ /* 0x000fea000b800000 */
[----:B------:R-:W-:-:S04]  /*14b0*/  UIADD3 UR4, UPT, UPT, UR43, -0x1, URZ ;  /* 0xffffffff2b047890 */ /* 0x000fc8000fffe0ff */
[----:B------:R-:W-:-:S09]  /*14c0*/  UISETP.GE.U32.AND UP0, UPT, UR4, 0x3, UPT ;  /* 0x000000030400788c */ /* 0x000fd2000bf06070 */
[----:B------:R-:W-:Y:S05]  /*14d0*/  BRA.U !UP0, `(.L_x_132) ;  /* 0x0000000108dc7547 */ /* 0x000fea000b800000 */
[----:B------:R-:W2:Y:S01]  /*14e0*/  LDC.64 R10, c[0x0][0x380] ;  /* 0x0000e000ff0a7b82 */ /* 0x000ea20000000a00 */
[----:B------:R-:W-:Y:S01]  /*14f0*/  IADD3 R3, PT, PT, R23, R2, RZ ;  /* 0x0000000217037210 */ /* 0x000fe20007ffe0ff */
[----:B------:R-:W3:Y:S04]  /*1500*/  LDCU.64 UR4, c[0x4][URZ] ;  /* 0x01000000ff0477ac */ /* 0x000ee80008000a00 */
[----:B--2---:R-:W-:-:S05]  /*1510*/  IMAD.WIDE.U32 R10, R3, 0x4, R10 ;  /* 0x00000004030a7825 */ /* 0x004fca00078e000a */
[----:B0-----:R-:W2:Y:S01]  /*1520*/  LDG.E R0, desc[UR36][R10.64] ;  /* 0x000000240a007981 */ /* 0x001ea2000c1e1900 */
[----:B------:R-:W-:Y:S01]  /*1530*/  MOV R22, 0x10 ;  /* 0x0000001000167802 */ /* 0x000fe20000000f00 */
[----:B---3--:R-:W-:Y:S01]  /*1540*/  IMAD.U32 R4, RZ, RZ, UR4 ;  /* 0x00000004ff047e24 */ /* 0x008fe2000f8e00ff */
[----:B------:R-:W-:Y:S01]  /*1550*/  MOV R7, UR39 ;  /* 0x0000002700077c02 */ /* 0x000fe20008000f00 */
[----:B------:R-:W-:Y:S01]  /*1560*/  IMAD.U32 R5, RZ, RZ, UR5 ;  /* 0x00000005ff057e24 */ /* 0x000fe2000f8e00ff */
[----:B------:R0:W3:Y:S01]  /*1570*/  LDC.64 R12, c[0x4][R22] ;  /* 0x01000000160c7b82 */ /* 0x0000e20000000a00 */
[----:B------:R-:W-:Y:S01]  /*1580*/  IMAD.U32 R6, RZ, RZ, UR38 ;  /* 0x00000026ff067e24 */ /* 0x000fe2000f8e00ff */
[----:B--2---:R-:W2:Y:S02]  /*1590*/  F2F.F64.F32 R8, R0 ;  /* 0x0000000000087310 */ /* 0x004ea40000201800 */
[----:B--23--:R0:W-:Y:S04]  /*15a0*/  STL.64 [R18], R8 ;  /* 0x0000000812007387 */ /* 0x00c1e80000100a00 */
[----:B------:R-:W-:-:S07]  /*15b0*/  LEPC R20, `(.L_x_133) ;  /* 0x000000001014794e */ /* 0x000fce0000000000 */
[----:B01----:R-:W-:Y:S05]  /*15c0*/  CALL.ABS.NOINC R12 ;  /* 0x000000000c007343 */ /* 0x003fea0003c00000 */
.L_x_133:
        /* <DEDUP_REMOVED lines=8> */
[----:B------:R-:W-:Y:S01]  /*1650*/  MOV R6, UR38 ;  /* 0x0000002600067c02 */ /* 0x000fe20008000f00 */
[----:B------:R-:W-:Y:S02]  /*1660*/  IMAD.U32 R7, RZ, RZ, UR39 ;  /* 0x00000027ff077e24 */ /* 0x000fe4000f8e00ff */
[----:B--2---:R-:W-:Y:S02]  /*1670*/  IMAD.U32 R4, RZ, RZ, UR4 ;  /* 0x00000004ff047e24 */ /* 0x004fe4000f8e00ff */
[----:B------:R-:W-:Y:S01]  /*1680*/  IMAD.U32 R5, RZ, RZ, UR5 ;  /* 0x00000005ff057e24 */ /* 0x000fe2000f8e00ff */
[----:B---3--:R-:W2:Y:S02]  /*1690*/  F2F.F64.F32 R8, R0 ;  /* 0x0000000000087310 */ /* 0x008ea40000201800 */
[----:B-12---:R0:W-:Y:S04]  /*16a0*/  STL.64 [R18], R8 ;  /* 0x0000000812007387 */ /* 0x0061e80000100a00 */
[----:B------:R-:W-:-:S07]  /*16b0*/  LEPC R20, `(.L_x_134) ;  /* 0x000000001014794e */ /* 0x000fce0000000000 */
[----:B0-----:R-:W-:Y:S05]  /*16c0*/  CALL.ABS.NOINC R10 ;  /* 0x000000000a007343 */ /* 0x001fea0003c00000 */
.L_x_134:
[----:B------:R-:W2:Y:S01]  /*16d0*/  LDG.E R0, desc[UR36][R16.64+0x8] ;  /* 0x0000082410007981 */ /* 0x000ea2000c1e1900 */
[----:B------:R-:W-:Y:S01]  /*16e0*/  MOV R22, 0x10 ;  /* 0x0000001000167802 */ /* 0x000fe20000000f00 */
[----:B------:R-:W0:Y:S01]  /*16f0*/  LDCU.64 UR4, c[0x4][URZ] ;  /* 0x01000000ff0477ac */ /* 0x000e220008000a00 */
[----:B------:R-:W-:Y:S01]  /*1700*/  MOV R6, UR38 ;  /* 0x0000002600067c02 */ /* 0x000fe20008000f00 */
[----:B------:R-:W-:Y:S01]  /*1710*/  IMAD.U32 R7, RZ, RZ, UR39 ;  /* 0x00000027ff077e24 */ /* 0x000fe2000f8e00ff */
[----:B------:R1:W3:Y:S01]  /*1720*/  LDC.64 R8, c[0x4][R22] ;  /* 0x0100000016087b82 */ /* 0x0002e20000000a00 */
[----:B0-----:R-:W-:Y:S02]  /*1730*/  IMAD.U32 R4, RZ, RZ, UR4 ;  /* 0x00000004ff047e24 */ /* 0x001fe4000f8e00ff */
[----:B------:R-:W-:Y:S01]  /*1740*/  IMAD.U32 R5, RZ, RZ, UR5 ;  /* 0x00000005ff057e24 */ /* 0x000fe2000f8e00ff */
[----:B--2---:R-:W0:Y:S02]  /*1750*/  F2F.F64.F32 R10, R0 ;  /* 0x00000000000a7310 */ /* 0x004e240000201800 */
[----:B0--3--:R1:W-:Y:S04]  /*1760*/  STL.64 [R18], R10 ;  /* 0x0000000a12007387 */ /* 0x0093e80000100a00 */
[----:B------:R-:W-:-:S07]  /*1770*/  LEPC R20, `(.L_x_135) ;  /* 0x000000001014794e */ /* 0x000fce0000000000 */
[----:B-1----:R-:W-:Y:S05]  /*1780*/  CALL.ABS.NOINC R8 ;  /* 0x0000000008007343 */ /* 0x002fea0003c00000 */
.L_x_135:
[----:B------:R-:W2:Y:S01]  /*1790*/  LDG.E R16, desc[UR36][R16.64+0xc] ;  /* 0x00000c2410107981 */ /* 0x000ea2000c1e1900 */
[----:B------:R0:W1:Y:S01]  /*17a0*/  LDC.64 R10, c[0x4][R22] ;  /* 0x01000000160a7b82 */ /* 0x0000620000000a00 */
[----:B------:R-:W3:Y:S01]  /*17b0*/  LDCU.64 UR4, c[0x4][URZ] ;  /* 0x01000000ff0477ac */ /* 0x000ee20008000a00 */
[----:B------:R-:W-:Y:S01]  /*17c0*/  MOV R6, UR38 ;  /* 0x0000002600067c02 */ /* 0x000fe20008000f00 */
[----:B------:R-:W-:Y:S02]  /*17d0*/  IMAD.U32 R7, RZ, RZ, UR39 ;  /* 0x00000027ff077e24 */ /* 0x000fe4000f8e00ff */
[----:B---3--:R-:W-:Y:S02]  /*17e0*/  IMAD.U32 R4, RZ, RZ, UR4 ;  /* 0x00000004ff047e24 */ /* 0x008fe4000f8e00ff */
[----:B------:R-:W-:Y:S01]  /*17f0*/  IMAD.U32 R5, RZ, RZ, UR5 ;  /* 0x00000005ff057e24 */ /* 0x000fe2000f8e00ff */
[----:B--2---:R-:W2:Y:S02]  /*1800*/  F2F.F64.F32 R8, R16 ;  /* 0x0000001000087310 */ /* 0x004ea40000201800 */
[----:B-12---:R0:W-:Y:S04]  /*1810*/  STL.64 [R18], R8 ;  /* 0x0000000812007387 */ /* 0x0061e80000100a00 */
[----:B------:R-:W-:-:S07]  /*1820*/  LEPC R20, `(.L_x_136) ;  /* 0x000000001014794e */ /* 0x000fce0000000000 */
[----:B0-----:R-:W-:Y:S05]  /*1830*/  CALL.ABS.NOINC R10 ;  /* 0x000000000a007343 */ /* 0x001fea0003c00000 */
.L_x_136:
[----:B------:R-:W-:-:S07]  /*1840*/  VIADD R2, R2, 0x4 ;  /* 0x0000000402027836 */ /* 0x000fce0000000000 */
.L_x_132:
[----:B------:R-:W-:-:S09]  /*1850*/  UISETP.NE.AND UP0, UPT, UR40, URZ, UPT ;  /* 0x000000ff2800728c */ /* 0x000fd2000bf05270 */
[----:B------:R-:W-:Y:S05]  /*1860*/  BRA.U !UP0, `(.L_x_122) ;  /* 0x0000000108d47547 */ /* 0x000fea000b800000 */
[----:B------:R-:W2:Y:S01]  /*1870*/  LDC.64 R10, c[0x0][0x380] ;  /* 0x0000e000ff0a7b82 */ /* 0x000ea20000000a00 */
[----:B------:R-:W-:Y:S01]  /*1880*/  IMAD.IADD R3, R23, 0x1, R2 ;  /* 0x0000000117037824 */ /* 0x000fe200078e0202 */
[----:B------:R-:W-:Y:S01]  /*1890*/  MOV R8, 0x10 ;  /* 0x0000001000087802 */ /* 0x000fe20000000f00 */
[----:B------:R-:W3:Y:S02]  /*18a0*/  LDCU.64 UR4, c[0x4][URZ] ;  /* 0x01000000ff0477ac */ /* 0x000ee40008000a00 */
[----:B--2---:R-:W-:-:S06]  /*18b0*/  IMAD.WIDE.U32 R10, R3, 0x4, R10 ;  /* 0x00000004030a7825 */ /* 0x004fcc00078e000a */
[----:B0-----:R-:W2:Y:S01]  /*18c0*/  LDG.E R10, desc[UR36][R10.64] ;  /* 0x000000240a0a7981 */ /* 0x001ea2000c1e1900 */
[----:B------:R-:W0:Y:S01]  /*18d0*/  LDC.64 R8, c[0x4][R8] ;  /* 0x0100000008087b82 */ /* 0x000e220000000a00 */
[----:B------:R-:W-:Y:S01]  /*18e0*/  MOV R16, UR40 ;  /* 0x0000002800107c02 */ /* 0x000fe20008000f00 */
[----:B---3--:R-:W-:Y:S01]  /*18f0*/  IMAD.U32 R4, RZ, RZ, UR4 ;  /* 0x00000004ff047e24 */ /* 0x008fe2000f8e00ff */
[----:B------:R-:W-:Y:S01]  /*1900*/  MOV R7, UR39 ;  /* 0x0000002700077c02 */ /* 0x000fe20008000f00 */
[----:B------:R-:W-:Y:S01]  /*1910*/  IMAD.U32 R5, RZ, RZ, UR5 ;  /* 0x00000005ff057e24 */ /* 0x000fe2000f8e00ff */
[----:B------:R-:W-:Y:S01]  /*1920*/  ISETP.NE.AND P0, PT, R16, 0x1, PT ;  /* 0x000000011000780c */ /* 0x000fe20003f05270 */
[----:B------:R-:W-:-:S03]  /*1930*/  IMAD.U32 R6, RZ, RZ, UR38 ;  /* 0x00000026ff067e24 */ /* 0x000fc6000f8e00ff */
[----:B------:R-:W-:Y:S01]  /*1940*/  P2R R0, PR, RZ, 0x1 ;  /* 0x00000001ff007803 */ /* 0x000fe20000000000 */
[----:B--2---:R-:W2:Y:S02]  /*1950*/  F2F.F64.F32 R12, R10 ;  /* 0x0000000a000c7310 */ /* 0x004ea40000201800 */
[----:B0-2---:R2:W-:Y:S06]  /*1960*/  STL.64 [R18], R12 ;  /* 0x0000000c12007387 */ /* 0x0055ec0000100a00 */
[----:B------:R-:W-:-:S07]  /*1970*/  LEPC R20, `(.L_x_137) ;  /* 0x000000001014794e */ /* 0x000fce0000000000 */
[----:B-12---:R-:W-:Y:S05]  /*1980*/  CALL.ABS.NOINC R8 ;  /* 0x0000000008007343 */ /* 0x006fea0003c00000 */
.L_x_137:
[----:B------:R-:W-:-:S13]  /*1990*/  ISETP.NE.AND P6, PT, R16, 0x1, PT ;  /* 0x000000011000780c */ /* 0x000fda0003fc5270 */
[----:B------:R-:W-:Y:S05]  /*19a0*/  @!P6 BRA `(.L_x_122) ;  /* 0x000000000084e947 */ /* 0x000fea0003800000 */
[----:B------:R-:W0:Y:S01]  /*19b0*/  LDCU.64 UR4, c[0x0][0x380] ;  /* 0x00007000ff0477ac */ /* 0x000e220008000a00 */
[----:B------:R-:W-:-:S05]  /*19c0*/  IADD3 R2, P0, PT, R23, R2, RZ ;  /* 0x0000000217027210 */ /* 0x000fca0007f1e0ff */
[----:B------:R-:W-:Y:S01]  /*19d0*/  IMAD.X R3, RZ, RZ, RZ, P0 ;  /* 0x000000ffff037224 */ /* 0x000fe200000e06ff */
[----:B0-----:R-:W-:-:S04]  /*19e0*/  LEA R16, P0, R2, UR4, 0x2 ;  /* 0x0000000402107c11 */ /* 0x001fc8000f8010ff */
[----:B------:R-:W-:Y:S01]  /*19f0*/  LEA.HI.X R17, R2, UR5, R3, 0x2, P0 ;  /* 0x0000000502117c11 */ /* 0x000fe200080f1403 */
[----:B------:R-:W0:Y:S04]  /*1a00*/  LDCU.64 UR4, c[0x4][URZ] ;  /* 0x01000000ff0477ac */ /* 0x000e280008000a00 */
[----:B------:R-:W2:Y:S01]  /*1a10*/  LDG.E R0, desc[UR36][R16.64+0x4] ;  /* 0x0000042410007981 */ /* 0x000ea2000c1e1900 */
[----:B------:R-:W-:Y:S01]  /*1a20*/  MOV R2, 0x10 ;  /* 0x0000001000027802 */ /* 0x000fe20000000f00 */
[----:B------:R-:W-:Y:S02]  /*1a30*/  IMAD.U32 R22, RZ, RZ, UR40 ;  /* 0x00000028ff167e24 */ /* 0x000fe4000f8e00ff */
[----:B------:R-:W-:Y:S01]  /*1a40*/  IMAD.U32 R6, RZ, RZ, UR38 ;  /* 0x00000026ff067e24 */ /* 0x000fe2000f8e00ff */
[----:B------:R1:W3:Y:S01]  /*1a50*/  LDC.64 R8, c[0x4][R2] ;  /* 0x0100000002087b82 */ /* 0x0002e20000000a00 */
[----:B------:R-:W-:Y:S01]  /*1a60*/  IMAD.U32 R7, RZ, RZ, UR39 ;  /* 0x00000027ff077e24 */ /* 0x000fe2000f8e00ff */
[----:B------:R-:W-:Y:S01]  /*1a70*/  ISETP.NE.AND P0, PT, R22, 0x2, PT ;  /* 0x000000021600780c */ /* 0x000fe20003f05270 */
[----:B0-----:R-:W-:Y:S01]  /*1a80*/  IMAD.U32 R4, RZ, RZ, UR4 ;  /* 0x00000004ff047e24 */ /* 0x001fe2000f8e00ff */
[----:B------:R-:W-:Y:S01]  /*1a90*/  MOV R5, UR5 ;  /* 0x0000000500057c02 */ /* 0x000fe20008000f00 */
[----:B--2---:R0:W2:Y:S02]  /*1aa0*/  F2F.F64.F32 R10, R0 ;  /* 0x00000000000a7310 */ /* 0x0040a40000201800 */
[----:B0-----:R-:W-:Y:S01]  /*1ab0*/  P2R R0, PR, RZ, 0x1 ;  /* 0x00000001ff007803 */ /* 0x001fe20000000000 */
[----:B--23--:R1:W-:Y:S07]  /*1ac0*/  STL.64 [R18], R10 ;  /* 0x0000000a12007387 */ /* 0x00c3ee0000100a00 */
[----:B------:R-:W-:-:S07]  /*1ad0*/  LEPC R20, `(.L_x_138) ;  /* 0x000000001014794e */ /* 0x000fce0000000000 */
[----:B-1----:R-:W-:Y:S05]  /*1ae0*/  CALL.ABS.NOINC R8 ;  /* 0x0000000008007343 */ /* 0x002fea0003c00000 */
.L_x_138:
[----:B------:R-:W-:-:S13]  /*1af0*/  ISETP.NE.AND P6, PT, R22, 0x2, PT ;  /* 0x000000021600780c */ /* 0x000fda0003fc5270 */
[----:B------:R-:W-:Y:S05]  /*1b00*/  @!P6 BRA `(.L_x_122) ;  /* 0x00000000002ce947 */ /* 0x000fea0003800000 */
[----:B------:R-:W2:Y:S01]  /*1b10*/  LDG.E R16, desc[UR36][R16.64+0x8] ;  /* 0x0000082410107981 */ /* 0x000ea2000c1e1900 */
[----:B------:R-:W0:Y:S01]  /*1b20*/  LDC.64 R2, c[0x4][R2] ;  /* 0x0100000002027b82 */ /* 0x000e220000000a00 */
[----:B------:R-:W1:Y:S01]  /*1b30*/  LDCU.64 UR4, c[0x4][URZ] ;  /* 0x01000000ff0477ac */ /* 0x000e620008000a00 */
[----:B------:R-:W-:Y:S01]  /*1b40*/  IMAD.U32 R6, RZ, RZ, UR38 ;  /* 0x00000026ff067e24 */ /* 0x000fe2000f8e00ff */
[----:B------:R-:W-:Y:S02]  /*1b50*/  MOV R7, UR39 ;  /* 0x0000002700077c02 */ /* 0x000fe40008000f00 */
[----:B-1----:R-:W-:Y:S01]  /*1b60*/  MOV R4, UR4 ;  /* 0x0000000400047c02 */ /* 0x002fe20008000f00 */
[----:B------:R-:W-:Y:S01]  /*1b70*/  IMAD.U32 R5, RZ, RZ, UR5 ;  /* 0x00000005ff057e24 */ /* 0x000fe2000f8e00ff */
[----:B--2---:R-:W1:Y:S02]  /*1b80*/  F2F.F64.F32 R8, R16 ;  /* 0x0000001000087310 */ /* 0x004e640000201800 */
[----:B01----:R1:W-:Y:S04]  /*1b90*/  STL.64 [R18], R8 ;  /* 0x0000000812007387 */ /* 0x0033e80000100a00 */
[----:B------:R-:W-:-:S07]  /*1ba0*/  LEPC R20, `(.L_x_122) ;  /* 0x000000001014794e */ /* 0x000fce0000000000 */
[----:B-1----:R-:W-:Y:S05]  /*1bb0*/  CALL.ABS.NOINC R2 ;  /* 0x0000000002007343 */ /* 0x002fea0003c00000 */
.L_x_122:
[----:B------:R-:W-:Y:S01]  /*1bc0*/  MOV R0, 0x10 ;  /* 0x0000001000007802 */ /* 0x000fe20000000f00 */
[----:B------:R-:W2:Y:S01]  /*1bd0*/  LDCU.64 UR4, c[0x4][0x8] ;  /* 0x01000100ff0477ac */ /* 0x000ea20008000a00 */
[----:B------:R-:W-:Y:S02]  /*1be0*/  CS2R R6, SRZ ;  /* 0x0000000000067805 */ /* 0x000fe4000001ff00 */
[----:B------:R3:W4:Y:S01]  /*1bf0*/  LDC.64 R2, c[0x4][R0] ;  /* 0x0100000000027b82 */ /* 0x0007220000000a00 */
[----:B--2---:R-:W-:Y:S02]  /*1c00*/  IMAD.U32 R4, RZ, RZ, UR4 ;  /* 0x00000004ff047e24 */ /* 0x004fe4000f8e00ff */
[----:B---3--:R-:W-:-:S07]  /*1c10*/  IMAD.U32 R5, RZ, RZ, UR5 ;  /* 0x00000005ff057e24 */ /* 0x008fce000f8e00ff */
[----:B------:R-:W-:-:S07]  /*1c20*/  LEPC R20, `(.L_x_139) ;  /* 0x000000001014794e */ /* 0x000fce0000000000 */
[----:B01--4-:R-:W-:Y:S05]  /*1c30*/  CALL.ABS.NOINC R2 ;  /* 0x0000000002007343 */ /* 0x013fea0003c00000 */
.L_x_139:
[----:B------:R-:W0:Y:S01]  /*1c40*/  LDCU UR4, c[0x0][0x38c] ;  /* 0x00007180ff0477ac */ /* 0x000e220008000800 */
[----:B------:R-:W-:-:S04]  /*1c50*/  IADD3 R19, PT, PT, R19, 0x1, RZ ;  /* 0x0000000113137810 */ /* 0x000fc80007ffe0ff */
[----:B0-----:R-:W-:-:S13]  /*1c60*/  ISETP.NE.AND P0, PT, R19, UR4, PT ;  /* 0x0000000413007c0c */ /* 0x001fda000bf05270 */
[----:B------:R-:W-:Y:S05]  /*1c70*/  @P0 BRA `(.L_x_140) ;  /* 0xffffffe400400947 */ /* 0x000fea000383ffff */
[----:B------:R-:W-:Y:S05]  /*1c80*/  BSYNC.RECONVERGENT B7 ;  /* 0x0000000000077941 */ /* 0x000fea0003800200 */
.L_x_103:
[----:B------:R-:W-:Y:S05]  /*1c90*/  BRA `(.L_x_141) ;  /* 0x0000000000e47947 */ /* 0x000fea0003800000 */
.L_x_102:
[----:B------:R-:W-:Y:S02]  /*1ca0*/  UISETP.GE.U32.AND UP0, UPT, UR36, 0x4, UPT ;  /* 0x000000042400788c */ /* 0x000fe4000bf06070 */
[----:B------:R-:W-:-:S07]  /*1cb0*/  ULOP3.LUT UR37, UR36, 0x3, URZ, 0xc0, !UPT ;  /* 0x0000000324257892 */ /* 0x000fce000f8ec0ff */
[----:B------:R-:W-:Y:S05]  /*1cc0*/  BRA.U !UP0, `(.L_x_142) ;  /* 0x0000000108987547 */ /* 0x000fea000b800000 */
[----:B------:R-:W-:Y:S01]  /*1cd0*/  BSSY.RECONVERGENT B6, `(.L_x_142) ;  /* 0x0000025000067945 */ /* 0x000fe20003800200 */
[----:B------:R-:W-:Y:S01]  /*1ce0*/  IMAD.MOV.U32 R16, RZ, RZ, RZ ;  /* 0x000000ffff107224 */ /* 0x000fe200078e00ff */
[----:B------:R-:W-:-:S12]  /*1cf0*/  ULOP3.LUT UR36, UR36, 0x7ffffffc, URZ, 0xc0, !UPT ;  /* 0x7ffffffc24247892 */ /* 0x000fd8000f8ec0ff */
.L_x_147:
[----:B------:R-:W-:Y:S01]  /*1d00*/  MOV R2, 0x10 ;  /* 0x0000001000027802 */ /* 0x000fe20000000f00 */
[----:B------:R-:W0:Y:S01]  /*1d10*/  LDCU.64 UR4, c[0x4][0x8] ;  /* 0x01000100ff0477ac */ /* 0x000e220008000a00 */
[----:B------:R-:W-:Y:S01]  /*1d20*/  VIADD R16, R16, 0x4 ;  /* 0x0000000410107836 */ /* 0x000fe20000000000 */
[----:B------:R-:W-:Y:S01]  /*1d30*/  CS2R R6, SRZ ;  /* 0x0000000000067805 */ /* 0x000fe2000001ff00 */
[----:B------:R1:W2:Y:S03]  /*1d40*/  LDC.64 R8, c[0x4][R2] ;  /* 0x0100000002087b82 */ /* 0x0002a60000000a00 */
[----:B------:R-:W-:-:S04]  /*1d50*/  ISETP.NE.AND P0, PT, R16, UR36, PT ;  /* 0x0000002410007c0c */ /* 0x000fc8000bf05270 */
[----:B------:R-:W-:Y:S02]  /*1d60*/  P2R R17, PR, RZ, 0x1 ;  /* 0x00000001ff117803 */ /* 0x000fe40000000000 */
[----:B0-----:R-:W-:Y:S01]  /*1d70*/  MOV R4, UR4 ;  /* 0x0000000400047c02 */ /* 0x001fe20008000f00 */
[----:B-1----:R-:W-:-:S07]  /*1d80*/  IMAD.U32 R5, RZ, RZ, UR5 ;  /* 0x00000005ff057e24 */ /* 0x002fce000f8e00ff */
[----:B------:R-:W-:-:S07]  /*1d90*/  LEPC R20, `(.L_x_143) ;  /* 0x000000001014794e */ /* 0x000fce0000000000 */
[----:B--2---:R-:W-:Y:S05]  /*1da0*/  CALL.ABS.NOINC R8 ;  /* 0x0000000008007343 */ /* 0x004fea0003c00000 */
.L_x_143:
[----:B------:R0:W1:Y:S01]  /*1db0*/  LDC.64 R8, c[0x4][R2] ;  /* 0x0100000002087b82 */ /* 0x0000620000000a00 */
[----:B------:R-:W2:Y:S01]  /*1dc0*/  LDCU.64 UR4, c[0x4][0x8] ;  /* 0x01000100ff0477ac */ /* 0x000ea20008000a00 */
[----:B------:R-:W-:Y:S01]  /*1dd0*/  CS2R R6, SRZ ;  /* 0x0000000000067805 */ /* 0x000fe2000001ff00 */
[----:B--2---:R-:W-:Y:S01]  /*1de0*/  IMAD.U32 R4, RZ, RZ, UR4 ;  /* 0x00000004ff047e24 */ /* 0x004fe2000f8e00ff */
[----:B0-----:R-:W-:-:S07]  /*1df0*/  MOV R5, UR5 ;  /* 0x0000000500057c02 */ /* 0x001fce0008000f00 */
[----:B------:R-:W-:-:S07]  /*1e00*/  LEPC R20, `(.L_x_144) ;  /* 0x000000001014794e */ /* 0x000fce0000000000 */
[----:B-1----:R-:W-:Y:S05]  /*1e10*/  CALL.ABS.NOINC R8 ;  /* 0x0000000008007343 */ /* 0x002fea0003c00000 */
.L_x_144:
[----:B------:R0:W1:Y:S01]  /*1e20*/  LDC.64 R8, c[0x4][R2] ;  /* 0x0100000002087b82 */ /* 0x0000620000000a00 */
[----:B------:R-:W2:Y:S01]  /*1e30*/  LDCU.64 UR4, c[0x4][0x8] ;  /* 0x01000100ff0477ac */ /* 0x000ea20008000a00 */
[----:B------:R-:W-:Y:S01]  /*1e40*/  CS2R R6, SRZ ;  /* 0x0000000000067805 */ /* 0x000fe2000001ff00 */
[----:B--2---:R-:W-:Y:S02]  /*1e50*/  IMAD.U32 R4, RZ, RZ, UR4 ;  /* 0x00000004ff047e24 */ /* 0x004fe4000f8e00ff */
[----:B0-----:R-:W-:-:S07]  /*1e60*/  IMAD.U32 R5, RZ, RZ, UR5 ;  /* 0x00000005ff057e24 */ /* 0x001fce000f8e00ff */
[----:B------:R-:W-:-:S07]  /*1e70*/  LEPC R20, `(.L_x_145) ;  /* 0x000000001014794e */ /* 0x000fce0000000000 */
[----:B-1----:R-:W-:Y:S05]  /*1e80*/  CALL.ABS.NOINC R8 ;  /* 0x0000000008007343 */ /* 0x002fea0003c00000 */
.L_x_145:
[----:B------:R-:W0:Y:S01]  /*1e90*/  LDC.64 R2, c[0x4][R2] ;  /* 0x0100000002027b82 */ /* 0x000e220000000a00 */
[----:B------:R-:W1:Y:S01]  /*1ea0*/  LDCU.64 UR4, c[0x4][0x8] ;  /* 0x01000100ff0477ac */ /* 0x000e620008000a00 */
[----:B------:R-:W-:Y:S02]  /*1eb0*/  CS2R R6, SRZ ;  /* 0x0000000000067805 */ /* 0x000fe4000001ff00 */
[----:B-1----:R-:W-:Y:S01]  /*1ec0*/  MOV R4, UR4 ;  /* 0x0000000400047c02 */ /* 0x002fe20008000f00 */
[----:B------:R-:W-:-:S07]  /*1ed0*/  IMAD.U32 R5, RZ, RZ, UR5 ;  /* 0x00000005ff057e24 */ /* 0x000fce000f8e00ff */
[----:B------:R-:W-:-:S07]  /*1ee0*/  LEPC R20, `(.L_x_146) ;  /* 0x000000001014794e */ /* 0x000fce0000000000 */
[----:B0-----:R-:W-:Y:S05]  /*1ef0*/  CALL.ABS.NOINC R2 ;  /* 0x0000000002007343 */ /* 0x001fea0003c00000 */
.L_x_146:
[----:B------:R-:W-:-:S13]  /*1f00*/  ISETP.NE.AND P6, PT, R17, RZ, PT ;  /* 0x000000ff1100720c */ /* 0x000fda0003fc5270 */
[----:B------:R-:W-:Y:S05]  /*1f10*/  @P6 BRA `(.L_x_147) ;  /* 0xfffffffc00786947 */ /* 0x000fea000383ffff */
[----:B------:R-:W-:Y:S05]  /*1f20*/  BSYNC.RECONVERGENT B6 ;  /* 0x0000000000067941 */ /* 0x000fea0003800200 */
.L_x_142:
[----:B------:R-:W-:-:S09]  /*1f30*/  UISETP.NE.AND UP0, UPT, UR37, URZ, UPT ;  /* 0x000000ff2500728c */ /* 0x000fd2000bf05270 */
[----:B------:R-:W-:Y:S05]  /*1f40*/  BRA.U !UP0, `(.L_x_141) ;  /* 0x0000000108387547 */ /* 0x000fea000b800000 */
[----:B------:R-:W-:-:S07]  /*1f50*/  IMAD.MOV.U32 R16, RZ, RZ, RZ ;  /* 0x000000ffff107224 */ /* 0x000fce00078e00ff */
.L_x_149:
[----:B------:R-:W0:Y:S01]  /*1f60*/  LDCU.64 UR4, c[0x4][0x8] ;  /* 0x01000100ff0477ac */ /* 0x000e220008000a00 */
[----:B------:R-:W-:Y:S02]  /*1f70*/  IADD3 R16, PT, PT, R16, 0x1, RZ ;  /* 0x0000000110107810 */ /* 0x000fe40007ffe0ff */
[----:B------:R-:W-:Y:S02]  /*1f80*/  CS2R R6, SRZ ;  /* 0x0000000000067805 */ /* 0x000fe4000001ff00 */
[----:B------:R-:W-:Y:S02]  /*1f90*/  MOV R0, 0x10 ;  /* 0x0000001000007802 */ /* 0x000fe40000000f00 */
[----:B------:R-:W-:Y:S02]  /*1fa0*/  ISETP.NE.AND P0, PT, R16, UR37, PT ;  /* 0x0000002510007c0c */ /* 0x000fe4000bf05270 */
[----:B------:R1:W2:Y:S02]  /*1fb0*/  LDC.64 R2, c[0x4][R0] ;  /* 0x0100000000027b82 */ /* 0x0002a40000000a00 */
[----:B-1----:R-:W-:Y:S01]  /*1fc0*/  P2R R0, PR, RZ, 0x1 ;  /* 0x00000001ff007803 */ /* 0x002fe20000000000 */
[----:B0-----:R-:W-:-:S02]  /*1fd0*/  IMAD.U32 R4, RZ, RZ, UR4 ;  /* 0x00000004ff047e24 */ /* 0x001fc4000f8e00ff */
[----:B------:R-:W-:-:S07]  /*1fe0*/  IMAD.U32 R5, RZ, RZ, UR5 ;  /* 0x00000005ff057e24 */ /* 0x000fce000f8e00ff */
[----:B------:R-:W-:-:S07]  /*1ff0*/  LEPC R20, `(.L_x_148) ;  /* 0x000000001014794e */ /* 0x000fce0000000000 */
[----:B--2---:R-:W-:Y:S05]  /*2000*/  CALL.ABS.NOINC R2 ;  /* 0x0000000002007343 */ /* 0x004fea0003c00000 */
.L_x_148:
[----:B------:R-:W-:-:S13]  /*2010*/  ISETP.NE.AND P6, PT, R16, UR37, PT ;  /* 0x0000002510007c0c */ /* 0x000fda000bfc5270 */
[----:B------:R-:W-:Y:S05]  /*2020*/  @P6 BRA `(.L_x_149) ;  /* 0xfffffffc00cc6947 */ /* 0x000fea000383ffff */
.L_x_141:
[----:B------:R-:W-:Y:S05]  /*2030*/  BSYNC.RECONVERGENT B8 ;  /* 0x0000000000087941 */ /* 0x000fea0003800200 */
.L_x_101:
        /* <DEDUP_REMOVED lines=8> */
.L_x_150:
[----:B------:R-:W-:Y:S05]  /*20c0*/  EXIT ;  /* 0x000000000000794d */ /* 0x000fea0003800000 */
.L_x_151:
        /* <DEDUP_REMOVED lines=11> */
.L_x_252:


//--------------------- .text._Z17printMatrixKernelPfii --------------------------
	.section	.text._Z17printMatrixKernelPfii,"ax",@progbits
	.align	128
        .global         _Z17printMatrixKernelPfii
        .type           _Z17printMatrixKernelPfii,@function
        .size           _Z17printMatrixKernelPfii,(.L_x_253 - _Z17printMatrixKernelPfii)
        .other          _Z17printMatrixKernelPfii,@"STO_CUDA_ENTRY STV_DEFAULT"
_Z17printMatrixKernelPfii:
.text._Z17printMatrixKernelPfii:
        /* <DEDUP_REMOVED lines=24> */
.L_x_191:
        /* <DEDUP_REMOVED lines=13> */
.L_x_172:
        /* <DEDUP_REMOVED lines=14> */
.L_x_156:
        /* <DEDUP_REMOVED lines=12> */
.L_x_157:
        /* <DEDUP_REMOVED lines=11> */
.L_x_158:
        /* <DEDUP_REMOVED lines=11> */
.L_x_159:
        /* <DEDUP_REMOVED lines=11> */
.L_x_160:
        /* <DEDUP_REMOVED lines=11> */
.L_x_161:
        /* <DEDUP_REMOVED lines=11> */
.L_x_162:
        /* <DEDUP_REMOVED lines=11> */
.L_x_163:
        /* <DEDUP_REMOVED lines=11> */
.L_x_164:
        /* <DEDUP_REMOVED lines=11> */
.L_x_165:
        /* <DEDUP_REMOVED lines=11> */
.L_x_166:
        /* <DEDUP_REMOVED lines=11> */
.L_x_167:
        /* <DEDUP_REMOVED lines=11> */
.L_x_168:
        /* <DEDUP_REMOVED lines=11> */
.L_x_169:
        /* <DEDUP_REMOVED lines=11> */
.L_x_170:
        /* <DEDUP_REMOVED lines=11> */
.L_x_171:
[----:B------:R-:W-:Y:S01]  /*0d90*/  VIADD R22, R22, 0x10 ;  /* 0x0000001016167836 */ /* 0x000fe20000000000 */
[----:B------:R-:W-:-:S04]  /*0da0*/  IADD3 R16, P1, PT, R16, 0x40, RZ ;  /* 0x0000004010107810 */ /* 0x000fc80007f3e0ff */
[----:B------:R-:W-:Y:S02]  /*0db0*/  ISETP.NE.AND P0, PT, R22, RZ, PT ;  /* 0x000000ff1600720c */ /* 0x000fe40003f05270 */
[----:B------:R-:W-:-:S11]  /*0dc0*/  IADD3.X R17, PT, PT, RZ, R17, RZ, P1, !PT ;  /* 0x00000011ff117210 */ /* 0x000fd60000ffe4ff */
[----:B------:R-:W-:Y:S05]  /*0dd0*/  @P0 BRA `(.L_x_172) ;  /* 0xfffffff4001c0947 */ /* 0x000fea000383ffff */
[----:B------:R-:W-:Y:S05]  /*0de0*/  BSYNC.RECONVERGENT B6 ;  /* 0x0000000000067941 */ /* 0x000fea0003800200 */
.L_x_155:
        /* <DEDUP_REMOVED lines=22> */
.L_x_175:
        /* <DEDUP_REMOVED lines=16> */
.L_x_176:
        /* <DEDUP_REMOVED lines=12> */
.L_x_177:
        /* <DEDUP_REMOVED lines=11> */
.L_x_178:
        /* <DEDUP_REMOVED lines=11> */
.L_x_179:
        /* <DEDUP_REMOVED lines=11> */
.L_x_180:
        /* <DEDUP_REMOVED lines=11> */
.L_x_181:
        /* <DEDUP_REMOVED lines=11> */
.L_x_182:
[----:B------:R-:W-:-:S07]  /*1480*/  VIADD R2, R2, 0x8 ;  /* 0x0000000802027836 */ /* 0x000fce0000000000 */
.L_x_174:
        /* <DEDUP_REMOVED lines=20> */
.L_x_184:
        /* <DEDUP_REMOVED lines=16> */
.L_x_185:
        /* <DEDUP_REMOVED lines=12> */
.L_x_186:
        /* <DEDUP_REMOVED lines=11> */
.L_x_187:
[----:B------:R-:W-:-:S07]  /*1840*/  VIADD R2, R2, 0x4 ;  /* 0x0000000402027836 */ /* 0x000fce0000000000 */
.L_x_183:
        /* <DEDUP_REMOVED lines=20> */
.L_x_188:
        /* <DEDUP_REMOVED lines=22> */
.L_x_189:
        /* <DEDUP_REMOVED lines=13> */
.L_x_173:
        /* <DEDUP_REMOVED lines=8> */
.L_x_190:
[----:B------:R-:W0:Y:S01]  /*1c40*/  LDCU UR4, c[0x0][0x388] ;  /* 0x00007100ff0477ac */ /* 0x000e220008000800 */
[----:B------:R-:W-:-:S04]  /*1c50*/  IADD3 R19, PT, PT, R19, 0x1, RZ ;  /* 0x0000000113137810 */ /* 0x000fc80007ffe0ff */
[----:B0-----:R-:W-:-:S13]  /*1c60*/  ISETP.NE.AND P0, PT, R19, UR4, PT ;  /* 0x0000000413007c0c */ /* 0x001fda000bf05270 */
[----:B------:R-:W-:Y:S05]  /*1c70*/  @P0 BRA `(.L_x_191) ;  /* 0xffffffe400400947 */ /* 0x000fea000383ffff */
[----:B------:R-:W-:Y:S05]  /*1c80*/  BSYNC.RECONVERGENT B7 ;  /* 0x0000000000077941 */ /* 0x000fea0003800200 */
.L_x_154:
[----:B------:R-:W-:Y:S05]  /*1c90*/  BRA `(.L_x_192) ;  /* 0x0000000000e47947 */ /* 0x000fea0003800000 */
.L_x_153:
[----:B------:R-:W-:Y:S02]  /*1ca0*/  UISETP.GE.U32.AND UP0, UPT, UR36, 0x4, UPT ;  /* 0x000000042400788c */ /* 0x000fe4000bf06070 */
[----:B------:R-:W-:-:S07]  /*1cb0*/  ULOP3.LUT UR37, UR36, 0x3, URZ, 0xc0, !UPT ;  /* 0x0000000324257892 */ /* 0x000fce000f8ec0ff */
[----:B------:R-:W-:Y:S05]  /*1cc0*/  BRA.U !UP0, `(.L_x_193) ;  /* 0x0000000108987547 */ /* 0x000fea000b800000 */
[----:B------:R-:W-:Y:S01]  /*1cd0*/  BSSY.RECONVERGENT B6, `(.L_x_193) ;  /* 0x0000025000067945 */ /* 0x000fe20003800200 */
[----:B------:R-:W-:Y:S01]  /*1ce0*/  IMAD.MOV.U32 R16, RZ, RZ, RZ ;  /* 0x000000ffff107224 */ /* 0x000fe200078e00ff */
[----:B------:R-:W-:-:S12]  /*1cf0*/  ULOP3.LUT UR36, UR36, 0x7ffffffc, URZ, 0xc0, !UPT ;  /* 0x7ffffffc24247892 */ /* 0x000fd8000f8ec0ff */
.L_x_198:
        /* <DEDUP_REMOVED lines=11> */
.L_x_194:
[----:B------:R0:W1:Y:S01]  /*1db0*/  LDC.64 R8, c[0x4][R2] ;  /* 0x0100000002087b82 */ /* 0x0000620000000a00 */
[----:B------:R-:W2:Y:S01]  /*1dc0*/  LDCU.64 UR4, c[0x4][0x8] ;  /* 0x01000100ff0477ac */ /* 0x000ea20008000a00 */
[----:B------:R-:W-:Y:S01]  /*1dd0*/  CS2R R6, SRZ ;  /* 0x0000000000067805 */ /* 0x000fe2000001ff00 */
[----:B--2---:R-:W-:Y:S01]  /*1de0*/  IMAD.U32 R4, RZ, RZ, UR4 ;  /* 0x00000004ff047e24 */ /* 0x004fe2000f8e00ff */
[----:B0-----:R-:W-:-:S07]  /*1df0*/  MOV R5, UR5 ;  /* 0x0000000500057c02 */ /* 0x001fce0008000f00 */
[----:B------:R-:W-:-:S07]  /*1e00*/  LEPC R20, `(.L_x_195) ;  /* 0x000000001014794e */ /* 0x000fce0000000000 */
[----:B-1----:R-:W-:Y:S05]  /*1e10*/  CALL.ABS.NOINC R8 ;  /* 0x0000000008007343 */ /* 0x002fea0003c00000 */
.L_x_195:
[----:B------:R0:W1:Y:S01]  /*1e20*/  LDC.64 R8, c[0x4][R2] ;  /* 0x0100000002087b82 */ /* 0x0000620000000a00 */
[----:B------:R-:W2:Y:S01]  /*1e30*/  LDCU.64 UR4, c[0x4][0x8] ;  /* 0x01000100ff0477ac */ /* 0x000ea20008000a00 */
[----:B------:R-:W-:Y:S01]  /*1e40*/  CS2R R6, SRZ ;  /* 0x0000000000067805 */ /* 0x000fe2000001ff00 */
[----:B--2---:R-:W-:Y:S02]  /*1e50*/  IMAD.U32 R4, RZ, RZ, UR4 ;  /* 0x00000004ff047e24 */ /* 0x004fe4000f8e00ff */
[----:B0-----:R-:W-:-:S07]  /*1e60*/  IMAD.U32 R5, RZ, RZ, UR5 ;  /* 0x00000005ff057e24 */ /* 0x001fce000f8e00ff */
[----:B------:R-:W-:-:S07]  /*1e70*/  LEPC R20, `(.L_x_196) ;  /* 0x000000001014794e */ /* 0x000fce0000000000 */
[----:B-1----:R-:W-:Y:S05]  /*1e80*/  CALL.ABS.NOINC R8 ;  /* 0x0000000008007343 */ /* 0x002fea0003c00000 */
.L_x_196:
[----:B------:R-:W0:Y:S01]  /*1e90*/  LDC.64 R2, c[0x4][R2] ;  /* 0x0100000002027b82 */ /* 0x000e220000000a00 */
[----:B------:R-:W1:Y:S01]  /*1ea0*/  LDCU.64 UR4, c[0x4][0x8] ;  /* 0x01000100ff0477ac */ /* 0x000e620008000a00 */
[----:B------:R-:W-:Y:S02]  /*1eb0*/  CS2R R6, SRZ ;  /* 0x0000000000067805 */ /* 0x000fe4000001ff00 */
[----:B-1----:R-:W-:Y:S01]  /*1ec0*/  MOV R4, UR4 ;  /* 0x0000000400047c02 */ /* 0x002fe20008000f00 */
[----:B------:R-:W-:-:S07]  /*1ed0*/  IMAD.U32 R5, RZ, RZ, UR5 ;  /* 0x00000005ff057e24 */ /* 0x000fce000f8e00ff */
[----:B------:R-:W-:-:S07]  /*1ee0*/  LEPC R20, `(.L_x_197) ;  /* 0x000000001014794e */ /* 0x000fce0000000000 */
[----:B0-----:R-:W-:Y:S05]  /*1ef0*/  CALL.ABS.NOINC R2 ;  /* 0x0000000002007343 */ /* 0x001fea0003c00000 */
.L_x_197:
[----:B------:R-:W-:-:S13]  /*1f00*/  ISETP.NE.AND P6, PT, R17, RZ, PT ;  /* 0x000000ff1100720c */ /* 0x000fda0003fc5270 */
[----:B------:R-:W-:Y:S05]  /*1f10*/  @P6 BRA `(.L_x_198) ;  /* 0xfffffffc00786947 */ /* 0x000fea000383ffff */
[----:B------:R-:W-:Y:S05]  /*1f20*/  BSYNC.RECONVERGENT B6 ;  /* 0x0000000000067941 */ /* 0x000fea0003800200 */
.L_x_193:
[----:B------:R-:W-:-:S09]  /*1f30*/  UISETP.NE.AND UP0, UPT, UR37, URZ, UPT ;  /* 0x000000ff2500728c */ /* 0x000fd2000bf05270 */
[----:B------:R-:W-:Y:S05]  /*1f40*/  BRA.U !UP0, `(.L_x_192) ;  /* 0x0000000108387547 */ /* 0x000fea000b800000 */
[----:B------:R-:W-:-:S07]  /*1f50*/  IMAD.MOV.U32 R16, RZ, RZ, RZ ;  /* 0x000000ffff107224 */ /* 0x000fce00078e00ff */
.L_x_200:
        /* <DEDUP_REMOVED lines=11> */
.L_x_199:
[----:B------:R-:W-:-:S13]  /*2010*/  ISETP.NE.AND P6, PT, R16, UR37, PT ;  /* 0x0000002510007c0c */ /* 0x000fda000bfc5270 */
[----:B------:R-:W-:Y:S05]  /*2020*/  @P6 BRA `(.L_x_200) ;  /* 0xfffffffc00cc6947 */ /* 0x000fea000383ffff */
.L_x_192:
[----:B------:R-:W-:Y:S05]  /*2030*/  BSYNC.RECONVERGENT B8 ;  /* 0x0000000000087941 */ /* 0x000fea0003800200 */
.L_x_152:
        /* <DEDUP_REMOVED lines=8> */
.L_x_201:
[----:B------:R-:W-:Y:S05]  /*20c0*/  EXIT ;  /* 0x000000000000794d */ /* 0x000fea0003800000 */
.L_x_202:
        /* <DEDUP_REMOVED lines=11> */
.L_x_253:


//--------------------- .text._Z17printVectorKernelPfii --------------------------
	.section	.text._Z17printVectorKernelPfii,"ax",@progbits
	.align	128
        .global         _Z17printVectorKernelPfii
        .type           _Z17printVectorKernelPfii,@function
        .size           _Z17printVectorKernelPfii,(.L_x_254 - _Z17printVectorKernelPfii)
        .other          _Z17printVectorKernelPfii,@"STO_CUDA_ENTRY STV_DEFAULT"
_Z17printVectorKernelPfii:
.text._Z17printVectorKernelPfii:
        /* <DEDUP_REMOVED lines=9> */
[----:B------:R-:W0:Y:S02]  /*0090*/  LDCU UR4, c[0x0][0x388] ;  /* 0x00007100ff0477ac */ /* 0x000e240008000800 */
[----:B0-----:R-:W-:-:S09]  /*00a0*/  UISETP.GE.AND UP0, UPT, UR4, 0x1, UPT ;  /* 0x000000010400788c */ /* 0x001fd2000bf06270 */
[----:B------:R-:W-:Y:S05]  /*00b0*/  BRA.U !UP0, `(.L_x_203) ;  /* 0x0000001508e87547 */ /* 0x000fea000b800000 */
[----:B------:R-:W-:Y:S01]  /*00c0*/  UISETP.GE.U32.AND UP0, UPT, UR4, 0x10, UPT ;  /* 0x000000100400788c */ /* 0x000fe2000bf06070 */
[----:B------:R-:W-:Y:S01]  /*00d0*/  IMAD.MOV.U32 R19, RZ, RZ, RZ ;  /* 0x000000ffff137224 */ /* 0x000fe200078e00ff */
[----:B------:R-:W0:Y:S01]  /*00e0*/  LDCU.64 UR36, c[0x0][0x358] ;  /* 0x00006b00ff2477ac */ /* 0x000e220008000a00 */
[----:B------:R-:W-:-:S06]  /*00f0*/  ULOP3.LUT UR38, UR4, 0xf, URZ, 0xc0, !UPT ;  /* 0x0000000f04267892 */ /* 0x000fcc000f8ec0ff */
[----:B------:R-:W-:Y:S06]  /*0100*/  BRA.U !UP0, `(.L_x_204) ;  /* 0x0000000d080c7547 */ /* 0x000fec000b800000 */
[----:B------:R-:W1:Y:S01]  /*0110*/  LDCU.64 UR6, c[0x0][0x380] ;  /* 0x00007000ff0677ac */ /* 0x000e620008000a00 */
[----:B------:R-:W-:Y:S01]  /*0120*/  BSSY.RECONVERGENT B6, `(.L_x_204) ;  /* 0x00000c1000067945 */ /* 0x000fe20003800200 */
[----:B------:R-:W-:-:S04]  /*0130*/  ULOP3.LUT UR4, UR4, 0x7ffffff0, URZ, 0xc0, !UPT ;  /* 0x7ffffff004047892 */ /* 0x000fc8000f8ec0ff */
[----:B------:R-:W-:Y:S02]  /*0140*/  UIADD3 UR8, UPT, UPT, -UR4, URZ, URZ ;  /* 0x000000ff04087290 */ /* 0x000fe4000fffe1ff */
[----:B------:R-:W-:-:S04]  /*0150*/  MOV R19, UR4 ;  /* 0x0000000400137c02 */ /* 0x000fc80008000f00 */
[----:B------:R-:W-:Y:S01]  /*0160*/  IMAD.U32 R23, RZ, RZ, UR8 ;  /* 0x00000008ff177e24 */ /* 0x000fe2000f8e00ff */
[----:B-1----:R-:W-:-:S04]  /*0170*/  UIADD3 UR5, UP0, UPT, UR6, 0x20, URZ ;  /* 0x0000002006057890 */ /* 0x002fc8000ff1e0ff */
[----:B------:R-:W-:Y:S02]  /*0180*/  UIADD3.X UR6, UPT, UPT, URZ, UR7, URZ, UP0, !UPT ;  /* 0x00000007ff067290 */ /* 0x000fe400087fe4ff */
[----:B------:R-:W-:-:S04]  /*0190*/  IMAD.U32 R16, RZ, RZ, UR5 ;  /* 0x00000005ff107e24 */ /* 0x000fc8000f8e00ff */
[----:B------:R-:W-:-:S07]  /*01a0*/  IMAD.U32 R17, RZ, RZ, UR6 ;  /* 0x00000006ff117e24 */ /* 0x000fce000f8e00ff */
.L_x_221:
[----:B0-----:R-:W2:Y:S01]  /*01b0*/  LDG.E R0, desc[UR36][R16.64+-0x20] ;  /* 0xffffe02410007981 */ /* 0x001ea2000c1e1900 */
[----:B------:R-:W-:Y:S01]  /*01c0*/  MOV R22, 0x10 ;  /* 0x0000001000167802 */ /* 0x000fe20000000f00 */
[----:B------:R-:W0:Y:S01]  /*01d0*/  LDCU.64 UR4, c[0x4][URZ] ;  /* 0x01000000ff0477ac */ /* 0x000e220008000a00 */
[----:B------:R-:W-:Y:S01]  /*01e0*/  IADD3 R23, PT, PT, R23, 0x10, RZ ;  /* 0x0000001017177810 */ /* 0x000fe20007ffe0ff */
[----:B------:R-:W-:Y:S01]  /*01f0*/  IMAD.MOV.U32 R7, RZ, RZ, R2 ;  /* 0x000000ffff077224 */ /* 0x000fe200078e0002 */
[----:B------:R1:W3:Y:S01]  /*0200*/  LDC.64 R8, c[0x4][R22] ;  /* 0x0100000016087b82 */ /* 0x0002e20000000a00 */
[----:B------:R-:W-:Y:S02]  /*0210*/  MOV R6, R18 ;  /* 0x0000001200067202 */ /* 0x000fe40000000f00 */
[----:B------:R-:W-:-:S04]  /*0220*/  ISETP.NE.AND P0, PT, R23, RZ, PT ;  /* 0x000000ff1700720c */ /* 0x000fc80003f05270 */
[----:B------:R-:W-:Y:S01]  /*0230*/  P2R R24, PR, RZ, 0x1 ;  /* 0x00000001ff187803 */ /* 0x000fe20000000000 */
[----:B0-----:R-:W-:Y:S02]  /*0240*/  IMAD.U32 R4, RZ, RZ, UR4 ;  /* 0x00000004ff047e24 */ /* 0x001fe4000f8e00ff */
[----:B------:R-:W-:Y:S01]  /*0250*/  IMAD.U32 R5, RZ, RZ, UR5 ;  /* 0x00000005ff057e24 */ /* 0x000fe2000f8e00ff */
[----:B--2---:R-:W0:Y:S02]  /*0260*/  F2F.F64.F32 R10, R0 ;  /* 0x00000000000a7310 */ /* 0x004e240000201800 */
[----:B0--3--:R1:W-:Y:S04]  /*0270*/  STL.64 [R1], R10 ;  /* 0x0000000a01007387 */ /* 0x0093e80000100a00 */
[----:B------:R-:W-:-:S07]  /*0280*/  LEPC R20, `(.L_x_205) ;  /* 0x000000001014794e */ /* 0x000fce0000000000 */
[----:B-1----:R-:W-:Y:S05]  /*0290*/  CALL.ABS.NOINC R8 ;  /* 0x0000000008007343 */ /* 0x002fea0003c00000 */
.L_x_205:
        /* <DEDUP_REMOVED lines=11> */
.L_x_206:
        /* <DEDUP_REMOVED lines=11> */
.L_x_207:
        /* <DEDUP_REMOVED lines=11> */
.L_x_208:
        /* <DEDUP_REMOVED lines=11> */
.L_x_209:
        /* <DEDUP_REMOVED lines=11> */
.L_x_210:
        /* <DEDUP_REMOVED lines=11> */
.L_x_211:
        /* <DEDUP_REMOVED lines=11> */
.L_x_212:
        /* <DEDUP_REMOVED lines=11> */
.L_x_213:
        /* <DEDUP_REMOVED lines=11> */
.L_x_214:
        /* <DEDUP_REMOVED lines=11> */
.L_x_215:
        /* <DEDUP_REMOVED lines=11> */
.L_x_216:
        /* <DEDUP_REMOVED lines=11> */
.L_x_217:
        /* <DEDUP_REMOVED lines=11> */
.L_x_218:
        /* <DEDUP_REMOVED lines=11> */
.L_x_219:
        /* <DEDUP_REMOVED lines=11> */
.L_x_220:
[----:B------:R-:W-:Y:S02]  /*0cf0*/  ISETP.NE.AND P6, PT, R24, RZ, PT ;  /* 0x000000ff1800720c */ /* 0x000fe40003fc5270 */
[----:B------:R-:W-:-:S05]  /*0d00*/  IADD3 R16, P0, PT, R16, 0x40, RZ ;  /* 0x0000004010107810 */ /* 0x000fca0007f1e0ff */
[----:B------:R-:W-:-:S06]  /*0d10*/  IMAD.X R17, RZ, RZ, R17, P0 ;  /* 0x000000ffff117224 */ /* 0x000fcc00000e0611 */
[----:B------:R-:W-:Y:S05]  /*0d20*/  @P6 BRA `(.L_x_221) ;  /* 0xfffffff400206947 */ /* 0x000fea000383ffff */
[----:B------:R-:W-:Y:S05]  /*0d30*/  BSYNC.RECONVERGENT B6 ;  /* 0x0000000000067941 */ /* 0x000fea0003800200 */
.L_x_204:
[----:B------:R-:W-:Y:S01]  /*0d40*/  UISETP.NE.AND UP0, UPT, UR38, URZ, UPT ;  /* 0x000000ff2600728c */ /* 0x000fe2000bf05270 */
[----:B------:R-:W-:Y:S08]  /*0d50*/  BSSY.RECONVERGENT B6, `(.L_x_203) ;  /* 0x00000b0000067945 */ /* 0x000ff00003800200 */
[----:B------:R-:W-:Y:S05]  /*0d60*/  BRA.U !UP0, `(.L_x_222) ;  /* 0x0000000908b87547 */ /* 0x000fea000b800000 */
[----:B------:R-:W1:Y:S01]  /*0d70*/  LDC R23, c[0x0][0x388] ;  /* 0x0000e200ff177b82 */ /* 0x000e620000000800 */
[----:B------:R-:W-:Y:S01]  /*0d80*/  UISETP.GE.U32.AND UP0, UPT, UR38, 0x8, UPT ;  /* 0x000000082600788c */ /* 0x000fe2000bf06070 */
[----:B-1----:R-:W-:-:S08]  /*0d90*/  LOP3.LUT R23, R23, 0x7, RZ, 0xc0, !PT ;  /* 0x0000000717177812 */ /* 0x002fd000078ec0ff */
[----:B------:R-:W-:Y:S05]  /*0da0*/  BRA.U !UP0, `(.L_x_223) ;  /* 0x0000000508707547 */ /* 0x000fea000b800000 */
        /* <DEDUP_REMOVED lines=14> */
.L_x_224:
        /* <DEDUP_REMOVED lines=11> */
.L_x_225:
        /* <DEDUP_REMOVED lines=11> */
.L_x_226:
        /* <DEDUP_REMOVED lines=11> */
.L_x_227:
        /* <DEDUP_REMOVED lines=11> */
.L_x_228:
        /* <DEDUP_REMOVED lines=11> */
.L_x_229:
        /* <DEDUP_REMOVED lines=11> */
.L_x_230:
        /* <DEDUP_REMOVED lines=11> */
.L_x_231:
[----:B------:R-:W-:-:S07]  /*1360*/  VIADD R19, R19, 0x8 ;  /* 0x0000000813137836 */ /* 0x000fce0000000000 */
.L_x_223:
[----:B------:R-:W-:-:S13]  /*1370*/  ISETP.NE.AND P0, PT, R23, RZ, PT ;  /* 0x000000ff1700720c */ /* 0x000fda0003f05270 */
[----:B------:R-:W-:Y:S05]  /*1380*/  @!P0 BRA `(.L_x_222) ;  /* 0x0000000400308947 */ /* 0x000fea0003800000 */
[----:B------:R-:W1:Y:S01]  /*1390*/  LDC R0, c[0x0][0x388] ;  /* 0x0000e200ff007b82 */ /* 0x000e620000000800 */
[----:B------:R-:W-:Y:S02]  /*13a0*/  ISETP.GE.U32.AND P0, PT, R23, 0x4, PT ;  /* 0x000000041700780c */ /* 0x000fe40003f06070 */
[----:B-1----:R-:W-:-:S11]  /*13b0*/  LOP3.LUT R23, R0, 0x3, RZ, 0xc0, !PT ;  /* 0x0000000300177812 */ /* 0x002fd600078ec0ff */
        /* <DEDUP_REMOVED lines=15> */
.L_x_233:
        /* <DEDUP_REMOVED lines=11> */
.L_x_234:
        /* <DEDUP_REMOVED lines=11> */
.L_x_235:
        /* <DEDUP_REMOVED lines=11> */
.L_x_236:
[----:B------:R-:W-:-:S07]  /*16c0*/  VIADD R19, R19, 0x4 ;  /* 0x0000000413137836 */ /* 0x000fce0000000000 */
.L_x_232:
[----:B------:R-:W-:-:S13]  /*16d0*/  ISETP.NE.AND P0, PT, R23, RZ, PT ;  /* 0x000000ff1700720c */ /* 0x000fda0003f05270 */
[----:B------:R-:W-:Y:S05]  /*16e0*/  @!P0 BRA `(.L_x_222) ;  /* 0x0000000000588947 */ /* 0x000fea0003800000 */
[----:B------:R-:W1:Y:S01]  /*16f0*/  LDC.64 R16, c[0x0][0x380] ;  /* 0x0000e000ff107b82 */ /* 0x000e620000000a00 */
[----:B------:R-:W-:Y:S02]  /*1700*/  IMAD.MOV R23, RZ, RZ, -R23 ;  /* 0x000000ffff177224 */ /* 0x000fe400078e0a17 */
[----:B-1----:R-:W-:-:S07]  /*1710*/  IMAD.WIDE.U32 R16, R19, 0x4, R16 ;  /* 0x0000000413107825 */ /* 0x002fce00078e0010 */
.L_x_238:
        /* <DEDUP_REMOVED lines=15> */
.L_x_237:
[----:B------:R-:W-:Y:S02]  /*1810*/  ISETP.NE.AND P6, PT, R23, RZ, PT ;  /* 0x000000ff1700720c */ /* 0x000fe40003fc5270 */
[----:B------:R-:W-:-:S05]  /*1820*/  IADD3 R16, P0, PT, R16, 0x4, RZ ;  /* 0x0000000410107810 */ /* 0x000fca0007f1e0ff */
[----:B------:R-:W-:-:S06]  /*1830*/  IMAD.X R17, RZ, RZ, R17, P0 ;  /* 0x000000ffff117224 */ /* 0x000fcc00000e0611 */
[----:B------:R-:W-:Y:S05]  /*1840*/  @P6 BRA `(.L_x_238) ;  /* 0xfffffffc00b46947 */ /* 0x000fea000383ffff */
.L_x_222:
[----:B0-----:R-:W-:Y:S05]  /*1850*/  BSYNC.RECONVERGENT B6 ;  /* 0x0000000000067941 */ /* 0x001fea0003800200 */
.L_x_203:
        /* <DEDUP_REMOVED lines=8> */
.L_x_239:
[----:B------:R-:W-:Y:S05]  /*18e0*/  EXIT ;  /* 0x000000000000794d */ /* 0x000fea0003800000 */
.L_x_240:
        /* <DEDUP_REMOVED lines=9> */
.L_x_254:


//--------------------- .nv.global.init           --------------------------
	.section	.nv.global.init,"aw",@progbits
.nv.global.init:
	.type		$str$1,@object
	.size		$str$1,($str - $str$1)
$str$1:
        /*0000*/ 	.byte	0x0a, 0x00
	.type		$str,@object
	.size		$str,(.L_0 - $str)
$str:
        /*0002*/ 	.byte	0x25, 0x66, 0x09, 0x00
.L_0:


//--------------------- .nv.shared._Z13matrixMultGPUPfS_S_ii --------------------------
	.section	.nv.shared._Z13matrixMultGPUPfS_S_ii,"aw",@nobits
	.sectionflags	@""
	.align	16
	.zero		1024


//--------------------- .nv.shared.reserved.0     --------------------------
	.section	.nv.shared.reserved.0,"aw",@nobits
	.weak		__nv_reservedSMEM_offset_0_alias
	.size		__nv_reservedSMEM_offset_0_alias, 0, 64
	.other		__nv_reservedSMEM_offset_0_alias,@"STO_CUDA_RESERVED_SHARED STV_DEFAULT"
__nv_reservedSMEM_offset_0_alias:
	.zero		0
	.zero		64


//--------------------- .nv.shared._Z11normMultGPUPfS_S_ii --------------------------
	.section	.nv.shared._Z11normMultGPUPfS_S_ii,"aw",@nobits
	.sectionflags	@""
	.align	16
	.zero		1024


//--------------------- .nv.shared._Z14vectorNormsGPUPfS_ii --------------------------
	.section	.nv.shared._Z14vectorNormsGPUPfS_ii,"aw",@nobits
	.sectionflags	@""
	.align	16
	.zero		1024


//--------------------- .nv.shared._Z12vectorSubGPUPfS_S_ii --------------------------
	.section	.nv.shared._Z12vectorSubGPUPfS_S_ii,"aw",@nobits
	.sectionflags	@""
	.align	16
	.zero		1024


//--------------------- .nv.shared._Z17sumProjectionsGPUPfS_ii --------------------------
	.section	.nv.shared._Z17sumProjectionsGPUPfS_ii,"aw",@nobits
	.sectionflags	@""
	.align	16
	.zero		1024


//--------------------- .nv.shared._Z15innerProductGPUPfS_S_ii --------------------------
	.section	.nv.shared._Z15innerProductGPUPfS_S_ii,"aw",@nobits
	.sectionflags	@""
	.align	16
	.zero		1024


//--------------------- .nv.shared._Z22calculateProjectionGPUPfS_S_S_ii --------------------------
	.section	.nv.shared._Z22calculateProjectionGPUPfS_S_S_ii,"aw",@nobits
	.sectionflags	@""
	.align	16
	.zero		1024


//--------------------- .nv.shared._Z15getVectorKernelPfS_ibii --------------------------
	.section	.nv.shared._Z15getVectorKernelPfS_ibii,"aw",@nobits
	.sectionflags	@""
	.align	16
	.zero		1024


//--------------------- .nv.shared._Z21matrixTransposeKernelPfS_bii --------------------------
	.section	.nv.shared._Z21matrixTransposeKernelPfS_bii,"aw",@nobits
	.sectionflags	@""
	.align	16
	.zero		1024


//--------------------- .nv.shared._Z18printMatFlatKernelPfii --------------------------
	.section	.nv.shared._Z18printMatFlatKernelPfii,"aw",@nobits
	.sectionflags	@""
	.align	16
	.zero		1024


//--------------------- .nv.shared._Z15printMatTKernelPfii --------------------------
	.section	.nv.shared._Z15printMatTKernelPfii,"aw",@nobits
	.sectionflags	@""
	.align	16
	.zero		1024


//--------------------- .nv.shared._Z17printMatrixKernelPfii --------------------------
	.section	.nv.shared._Z17printMatrixKernelPfii,"aw",@nobits
	.sectionflags	@""
	.align	16
	.zero		1024


//--------------------- .nv.shared._Z17printVectorKernelPfii --------------------------
	.section	.nv.shared._Z17printVectorKernelPfii,"aw",@nobits
	.sectionflags	@""
	.align	16
	.zero		1024


//--------------------- .nv.constant0._Z13matrixMultGPUPfS_S_ii --------------------------
	.section	.nv.constant0._Z13matrixMultGPUPfS_S_ii,"a",@progbits
	.sectionflags	@""
	.align	4
.nv.constant0._Z13matrixMultGPUPfS_S_ii:
	.zero		928


//--------------------- .nv.constant0._Z11normMultGPUPfS_S_ii --------------------------
	.section	.nv.constant0._Z11normMultGPUPfS_S_ii,"a",@progbits
	.sectionflags	@""
	.align	4
.nv.constant0._Z11normMultGPUPfS_S_ii:
	.zero		928


//--------------------- .nv.constant0._Z14vectorNormsGPUPfS_ii --------------------------
	.section	.nv.constant0._Z14vectorNormsGPUPfS_ii,"a",@progbits
	.sectionflags	@""
	.align	4
.nv.constant0._Z14vectorNormsGPUPfS_ii:
	.zero		920


//--------------------- .nv.constant0._Z12vectorSubGPUPfS_S_ii --------------------------
	.section	.nv.constant0._Z12vectorSubGPUPfS_S_ii,"a",@progbits
	.sectionflags	@""
	.align	4
.nv.constant0._Z12vectorSubGPUPfS_S_ii:
	.zero		928


//--------------------- .nv.constant0._Z17sumProjectionsGPUPfS_ii --------------------------
	.section	.nv.constant0._Z17sumProjectionsGPUPfS_ii,"a",@progbits
	.sectionflags	@""
	.align	4
.nv.constant0._Z17sumProjectionsGPUPfS_ii:
	.zero		920


//--------------------- .nv.constant0._Z15innerProductGPUPfS_S_ii --------------------------
	.section	.nv.constant0._Z15innerProductGPUPfS_S_ii,"a",@progbits
	.sectionflags	@""
	.align	4
.nv.constant0._Z15innerProductGPUPfS_S_ii:
	.zero		928


//--------------------- .nv.constant0._Z22calculateProjectionGPUPfS_S_S_ii --------------------------
	.section	.nv.constant0._Z22calculateProjectionGPUPfS_S_S_ii,"a",@progbits
	.sectionflags	@""
	.align	4
.nv.constant0._Z22calculateProjectionGPUPfS_S_S_ii:
	.zero		936


//--------------------- .nv.constant0._Z15getVectorKernelPfS_ibii --------------------------
	.section	.nv.constant0._Z15getVectorKernelPfS_ibii,"a",@progbits
	.sectionflags	@""
	.align	4
.nv.constant0._Z15getVectorKernelPfS_ibii:
	.zero		928


//--------------------- .nv.constant0._Z21matrixTransposeKernelPfS_bii --------------------------
	.section	.nv.constant0._Z21matrixTransposeKernelPfS_bii,"a",@progbits
	.sectionflags	@""
	.align	4
.nv.constant0._Z21matrixTransposeKernelPfS_bii:
	.zero		924


//--------------------- .nv.constant0._Z18printMatFlatKernelPfii --------------------------
	.section	.nv.constant0._Z18printMatFlatKernelPfii,"a",@progbits
	.sectionflags	@""
	.align	4
.nv.constant0._Z18printMatFlatKernelPfii:
	.zero		912


//--------------------- .nv.constant0._Z15printMatTKernelPfii --------------------------
	.section	.nv.constant0._Z15printMatTKernelPfii,"a",@progbits
	.sectionflags	@""
	.align	4
.nv.constant0._Z15printMatTKernelPfii:
	.zero		912


//--------------------- .nv.constant0._Z17printMatrixKernelPfii --------------------------
	.section	.nv.constant0._Z17printMatrixKernelPfii,"a",@progbits
	.sectionflags	@""
	.align	4
.nv.constant0._Z17printMatrixKernelPfii:
	.zero		912


//--------------------- .nv.constant0._Z17printVectorKernelPfii --------------------------
	.section	.nv.constant0._Z17printVectorKernelPfii,"a",@progbits
	.sectionflags	@""
	.align	4
.nv.constant0._Z17printVectorKernelPfii:
	.zero		912


//--------------------- SYMBOLS --------------------------

	.type		.nv.reservedSmem.offset0,@object
	.size		.nv.reservedSmem.offset0,0x4
	.type		.nv.reservedSmem.cap,@object
	.size		.nv.reservedSmem.cap,0x4
	.type		vprintf,@function
